	.target	sm_100a

	.elftype	@"ET_EXEC"


//--------------------- .note.nv.tkinfo           --------------------------
	.section	.note.nv.tkinfo,"",@"SHT_NOTE"
	.sectionflags	@"SHF_NOTE_NV_TKINFO"
	.tkinfo
        /*0018*/ 	.word	0x00000002
        /*0030*/ 	.string	""
        /*0030*/ 	.string	"ptxas"
        /*0030*/ 	.string	"Cuda compilation tools, release 13.0, V13.0.88"
        /*0030*/ 	.string	"Build cuda_13.0.r13.0/compiler.36424714_0"
        /*0030*/ 	.string	"-arch sm_100a -m 64 "



//--------------------- .note.nv.cuinfo           --------------------------
	.section	.note.nv.cuinfo,"",@"SHT_NOTE"
	.sectionflags	@"SHF_NOTE_NV_CUINFO"
        /*0018*/ 	.short	0x0002
        /*001a*/ 	.short	0x0064
        /*001c*/ 	.short	0x0082
	.zero		2


//--------------------- .nv.info                  --------------------------
	.section	.nv.info,"",@"SHT_CUDA_INFO"
	.align	4


	//----- nvinfo : EIATTR_REGCOUNT
	.align		4
        /*0000*/ 	.byte	0x04, 0x2f
        /*0002*/ 	.short	(.L_19 - .L_18)
	.align		4
.L_18:
        /*0004*/ 	.word	index@(_ZN7cutlass13device_kernelINS_4gemm6kernel13GemmUniversalIN4cute5tupleIJiiiiEEENS1_10collective13CollectiveMmaINS1_46MainloopSm100TmaUmmaWarpSpecializedBlockScaledILi9ELi2ELi2ENS5_IJNS4_1CILi2EEENSA_ILi4EEENSA_ILi1EEEEEEEENS5_IJNSA_ILi256EEENSA_ILi64EEESG_EEENS5_IJNS_12float_e2m1_tENS_13float_ue8m0_tEEEENS5_IJNS5_IJlSD_lEEENS4_6LayoutINS5_IJNS5_IJNS5_IJNSA_ILi32EEESC_EEEiEEESQ_NS5_IJSD_iEEEEEENS5_IJNS5_IJNS5_IJNSA_ILi16EEESC_EEEiEEENS5_IJNS5_IJNSA_ILi0EEESD_EEENSA_ILi512EEEEEENS5_IJSW_iEEEEEEEEEEESL_S13_NS4_8TiledMMAINS4_8MMA_AtomIJNS4_23SM100_MMA_MXF4_2x1SM_SSISJ_SJ_fSK_Li256ELi64ELi32ELNS4_4UMMA5MajorE0ELS18_0ELNS17_7ScaleInE0ELS19_0EEEEEENSN_INS5_IJSD_SD_SD_EEENS5_IJSW_SW_SW_EEEEENS5_IJNS4_10UnderscoreES1F_S1F_EEEEENS5_IJNS4_28SM100_TMA_2SM_LOAD_MULTICASTES1I_EEENS5_IJNS4_14ComposedLayoutINS4_7SwizzleILi3ELi4ELi3EEENS4_18smem_ptr_flag_bitsILi4EEENSN_INS5_IJNSA_ILi8EEESG_EEENS5_IJSG_SD_EEEEEEENSN_INS5_IJNS5_IJNS5_IJSP_SD_EEENS5_IJSO_SB_EEEEEESD_NS5_IJSB_SB_EEEEEENS5_IJNS5_IJNS5_IJSU_SY_EEESX_EEESW_NS5_IJSB_SY_EEEEEEEEEEEvNS4_8identityENS5_IJNS4_18SM100_TMA_2SM_LOADES1I_EEES24_vS25_EENS_8epilogue10collective18CollectiveEpilogueINS29_23Sm100TmaWarpSpecializedILi3ELi2ELi32ELb1ELb0EEEJNS5_IJNSA_ILi128EEESH_SG_EEENS5_IJNSN_IS2E_SD_EENSN_ISO_SD_EEEEENS_10bfloat16_tESM_S2J_SM_NS29_6fusion15FusionCallbacksIS2D_NS2K_17LinearCombinationIS2J_fS2J_fLNS_15FloatRoundStyleE2EEES2F_S2I_JEEENS4_5SM1004TMEM4LOAD26SM100_TMEM_LOAD_32dp32b32xENS4_13SM90_TMA_LOADENS1K_INS1L_ILi2ELi4ELi3EEENS1N_ILi16EEENSN_INS5_IJS1P_SO_EEENS5_IJSO_SD_EEEEEEENS4_39AutoVectorizingCopyWithAssumedAlignmentILi128EEENS4_14SM90_TMA_STOREES30_S32_S32_EEEvvEEEEvNT_6ParamsE)
        /*0008*/ 	.word	0x0000007b


	//----- nvinfo : EIATTR_FRAME_SIZE
	.align		4
.L_19:
        /*000c*/ 	.byte	0x04, 0x11
        /*000e*/ 	.short	(.L_21 - .L_20)
	.align		4
.L_20:
        /*0010*/ 	.word	index@($__internal_2_$__cuda_sm10x_tcgen05_guardrail_trap_unallocated_columns_being_dealloced)
        /*0014*/ 	.word	0x00000000


	//----- nvinfo : EIATTR_FRAME_SIZE
	.align		4
.L_21:
        /*0018*/ 	.byte	0x04, 0x11
        /*001a*/ 	.short	(.L_23 - .L_22)
	.align		4
.L_22:
        /*001c*/ 	.word	index@($__internal_1_$__cuda_sm10x_tcgen05_guardrail_trap_phase_invalid_during_alloc)
        /*0020*/ 	.word	0x00000000


	//----- nvinfo : EIATTR_FRAME_SIZE
	.align		4
.L_23:
        /*0024*/ 	.byte	0x04, 0x11
        /*0026*/ 	.short	(.L_25 - .L_24)
	.align		4
.L_24:
        /*0028*/ 	.word	index@($__internal_0_$__cuda_sm10x_tcgen05_guardrail_trap_col_being_dealloced_not_returned_by_alloc)
        /*002c*/ 	.word	0x00000000


	//----- nvinfo : EIATTR_FRAME_SIZE
	.align		4
.L_25:
        /*0030*/ 	.byte	0x04, 0x11
        /*0032*/ 	.short	(.L_27 - .L_26)
	.align		4
.L_26:
        /*0034*/ 	.word	index@(_ZN7cutlass13device_kernelINS_4gemm6kernel13GemmUniversalIN4cute5tupleIJiiiiEEENS1_10collective13CollectiveMmaINS1_46MainloopSm100TmaUmmaWarpSpecializedBlockScaledILi9ELi2ELi2ENS5_IJNS4_1CILi2EEENSA_ILi4EEENSA_ILi1EEEEEEEENS5_IJNSA_ILi256EEENSA_ILi64EEESG_EEENS5_IJNS_12float_e2m1_tENS_13float_ue8m0_tEEEENS5_IJNS5_IJlSD_lEEENS4_6LayoutINS5_IJNS5_IJNS5_IJNSA_ILi32EEESC_EEEiEEESQ_NS5_IJSD_iEEEEEENS5_IJNS5_IJNS5_IJNSA_ILi16EEESC_EEEiEEENS5_IJNS5_IJNSA_ILi0EEESD_EEENSA_ILi512EEEEEENS5_IJSW_iEEEEEEEEEEESL_S13_NS4_8TiledMMAINS4_8MMA_AtomIJNS4_23SM100_MMA_MXF4_2x1SM_SSISJ_SJ_fSK_Li256ELi64ELi32ELNS4_4UMMA5MajorE0ELS18_0ELNS17_7ScaleInE0ELS19_0EEEEEENSN_INS5_IJSD_SD_SD_EEENS5_IJSW_SW_SW_EEEEENS5_IJNS4_10UnderscoreES1F_S1F_EEEEENS5_IJNS4_28SM100_TMA_2SM_LOAD_MULTICASTES1I_EEENS5_IJNS4_14ComposedLayoutINS4_7SwizzleILi3ELi4ELi3EEENS4_18smem_ptr_flag_bitsILi4EEENSN_INS5_IJNSA_ILi8EEESG_EEENS5_IJSG_SD_EEEEEEENSN_INS5_IJNS5_IJNS5_IJSP_SD_EEENS5_IJSO_SB_EEEEEESD_NS5_IJSB_SB_EEEEEENS5_IJNS5_IJNS5_IJSU_SY_EEESX_EEESW_NS5_IJSB_SY_EEEEEEEEEEEvNS4_8identityENS5_IJNS4_18SM100_TMA_2SM_LOADES1I_EEES24_vS25_EENS_8epilogue10collective18CollectiveEpilogueINS29_23Sm100TmaWarpSpecializedILi3ELi2ELi32ELb1ELb0EEEJNS5_IJNSA_ILi128EEESH_SG_EEENS5_IJNSN_IS2E_SD_EENSN_ISO_SD_EEEEENS_10bfloat16_tESM_S2J_SM_NS29_6fusion15FusionCallbacksIS2D_NS2K_17LinearCombinationIS2J_fS2J_fLNS_15FloatRoundStyleE2EEES2F_S2I_JEEENS4_5SM1004TMEM4LOAD26SM100_TMEM_LOAD_32dp32b32xENS4_13SM90_TMA_LOADENS1K_INS1L_ILi2ELi4ELi3EEENS1N_ILi16EEENSN_INS5_IJS1P_SO_EEENS5_IJSO_SD_EEEEEEENS4_39AutoVectorizingCopyWithAssumedAlignmentILi128EEENS4_14SM90_TMA_STOREES30_S32_S32_EEEvvEEEEvNT_6ParamsE)
        /*0038*/ 	.word	0x00000000


	//----- nvinfo : EIATTR_MIN_STACK_SIZE
	.align		4
.L_27:
        /*003c*/ 	.byte	0x04, 0x12
        /*003e*/ 	.short	(.L_29 - .L_28)
	.align		4
.L_28:
        /*0040*/ 	.word	index@(_ZN7cutlass13device_kernelINS_4gemm6kernel13GemmUniversalIN4cute5tupleIJiiiiEEENS1_10collective13CollectiveMmaINS1_46MainloopSm100TmaUmmaWarpSpecializedBlockScaledILi9ELi2ELi2ENS5_IJNS4_1CILi2EEENSA_ILi4EEENSA_ILi1EEEEEEEENS5_IJNSA_ILi256EEENSA_ILi64EEESG_EEENS5_IJNS_12float_e2m1_tENS_13float_ue8m0_tEEEENS5_IJNS5_IJlSD_lEEENS4_6LayoutINS5_IJNS5_IJNS5_IJNSA_ILi32EEESC_EEEiEEESQ_NS5_IJSD_iEEEEEENS5_IJNS5_IJNS5_IJNSA_ILi16EEESC_EEEiEEENS5_IJNS5_IJNSA_ILi0EEESD_EEENSA_ILi512EEEEEENS5_IJSW_iEEEEEEEEEEESL_S13_NS4_8TiledMMAINS4_8MMA_AtomIJNS4_23SM100_MMA_MXF4_2x1SM_SSISJ_SJ_fSK_Li256ELi64ELi32ELNS4_4UMMA5MajorE0ELS18_0ELNS17_7ScaleInE0ELS19_0EEEEEENSN_INS5_IJSD_SD_SD_EEENS5_IJSW_SW_SW_EEEEENS5_IJNS4_10UnderscoreES1F_S1F_EEEEENS5_IJNS4_28SM100_TMA_2SM_LOAD_MULTICASTES1I_EEENS5_IJNS4_14ComposedLayoutINS4_7SwizzleILi3ELi4ELi3EEENS4_18smem_ptr_flag_bitsILi4EEENSN_INS5_IJNSA_ILi8EEESG_EEENS5_IJSG_SD_EEEEEEENSN_INS5_IJNS5_IJNS5_IJSP_SD_EEENS5_IJSO_SB_EEEEEESD_NS5_IJSB_SB_EEEEEENS5_IJNS5_IJNS5_IJSU_SY_EEESX_EEESW_NS5_IJSB_SY_EEEEEEEEEEEvNS4_8identityENS5_IJNS4_18SM100_TMA_2SM_LOADES1I_EEES24_vS25_EENS_8epilogue10collective18CollectiveEpilogueINS29_23Sm100TmaWarpSpecializedILi3ELi2ELi32ELb1ELb0EEEJNS5_IJNSA_ILi128EEESH_SG_EEENS5_IJNSN_IS2E_SD_EENSN_ISO_SD_EEEEENS_10bfloat16_tESM_S2J_SM_NS29_6fusion15FusionCallbacksIS2D_NS2K_17LinearCombinationIS2J_fS2J_fLNS_15FloatRoundStyleE2EEES2F_S2I_JEEENS4_5SM1004TMEM4LOAD26SM100_TMEM_LOAD_32dp32b32xENS4_13SM90_TMA_LOADENS1K_INS1L_ILi2ELi4ELi3EEENS1N_ILi16EEENSN_INS5_IJS1P_SO_EEENS5_IJSO_SD_EEEEEEENS4_39AutoVectorizingCopyWithAssumedAlignmentILi128EEENS4_14SM90_TMA_STOREES30_S32_S32_EEEvvEEEEvNT_6ParamsE)
        /*0044*/ 	.word	0x00000000
.L_29:


//--------------------- .nv.compat                --------------------------
	.section	.nv.compat,"",@"SHT_CUDA_COMPAT_INFO"
	.align	4
        /*0000*/ 	.byte	0x02, 0x09, 0x01, 0x00, 0x02, 0x02, 0x02, 0x00, 0x02, 0x05, 0x05, 0x00, 0x03, 0x07, 0x01, 0x01
        /*0010*/ 	.byte	0x02, 0x03, 0x01, 0x00, 0x02, 0x06, 0x01, 0x00, 0x04, 0x0b, 0x08, 0x00, 0x09, 0x00, 0x00, 0x00
        /*0020*/ 	.byte	0x00, 0x00, 0x00, 0x00


//--------------------- .nv.info._ZN7cutlass13device_kernelINS_4gemm6kernel13GemmUniversalIN4cute5tupleIJiiiiEEENS1_10collective13CollectiveMmaINS1_46MainloopSm100TmaUmmaWarpSpecializedBlockScaledILi9ELi2ELi2ENS5_IJNS4_1CILi2EEENSA_ILi4EEENSA_ILi1EEEEEEEENS5_IJNSA_ILi256EEENSA_ILi64EEESG_EEENS5_IJNS_12float_e2m1_tENS_13float_ue8m0_tEEEENS5_IJNS5_IJlSD_lEEENS4_6LayoutINS5_IJNS5_IJNS5_IJNSA_ILi32EEESC_EEEiEEESQ_NS5_IJSD_iEEEEEENS5_IJNS5_IJNS5_IJNSA_ILi16EEESC_EEEiEEENS5_IJNS5_IJNSA_ILi0EEESD_EEENSA_ILi512EEEEEENS5_IJSW_iEEEEEEEEEEESL_S13_NS4_8TiledMMAINS4_8MMA_AtomIJNS4_23SM100_MMA_MXF4_2x1SM_SSISJ_SJ_fSK_Li256ELi64ELi32ELNS4_4UMMA5MajorE0ELS18_0ELNS17_7ScaleInE0ELS19_0EEEEEENSN_INS5_IJSD_SD_SD_EEENS5_IJSW_SW_SW_EEEEENS5_IJNS4_10UnderscoreES1F_S1F_EEEEENS5_IJNS4_28SM100_TMA_2SM_LOAD_MULTICASTES1I_EEENS5_IJNS4_14ComposedLayoutINS4_7SwizzleILi3ELi4ELi3EEENS4_18smem_ptr_flag_bitsILi4EEENSN_INS5_IJNSA_ILi8EEESG_EEENS5_IJSG_SD_EEEEEEENSN_INS5_IJNS5_IJNS5_IJSP_SD_EEENS5_IJSO_SB_EEEEEESD_NS5_IJSB_SB_EEEEEENS5_IJNS5_IJNS5_IJSU_SY_EEESX_EEESW_NS5_IJSB_SY_EEEEEEEEEEEvNS4_8identityENS5_IJNS4_18SM100_TMA_2SM_LOADES1I_EEES24_vS25_EENS_8epilogue10collective18CollectiveEpilogueINS29_23Sm100TmaWarpSpecializedILi3ELi2ELi32ELb1ELb0EEEJNS5_IJNSA_ILi128EEESH_SG_EEENS5_IJNSN_IS2E_SD_EENSN_ISO_SD_EEEEENS_10bfloat16_tESM_S2J_SM_NS29_6fusion15FusionCallbacksIS2D_NS2K_17LinearCombinationIS2J_fS2J_fLNS_15FloatRoundStyleE2EEES2F_S2I_JEEENS4_5SM1004TMEM4LOAD26SM100_TMEM_LOAD_32dp32b32xENS4_13SM90_TMA_LOADENS1K_INS1L_ILi2ELi4ELi3EEENS1N_ILi16EEENSN_INS5_IJS1P_SO_EEENS5_IJSO_SD_EEEEEEENS4_39AutoVectorizingCopyWithAssumedAlignmentILi128EEENS4_14SM90_TMA_STOREES30_S32_S32_EEEvvEEEEvNT_6ParamsE --------------------------
	.section	.nv.info._ZN7cutlass13device_kernelINS_4gemm6kernel13GemmUniversalIN4cute5tupleIJiiiiEEENS1_10collective13CollectiveMmaINS1_46MainloopSm100TmaUmmaWarpSpecializedBlockScaledILi9ELi2ELi2ENS5_IJNS4_1CILi2EEENSA_ILi4EEENSA_ILi1EEEEEEEENS5_IJNSA_ILi256EEENSA_ILi64EEESG_EEENS5_IJNS_12float_e2m1_tENS_13float_ue8m0_tEEEENS5_IJNS5_IJlSD_lEEENS4_6LayoutINS5_IJNS5_IJNS5_IJNSA_ILi32EEESC_EEEiEEESQ_NS5_IJSD_iEEEEEENS5_IJNS5_IJNS5_IJNSA_ILi16EEESC_EEEiEEENS5_IJNS5_IJNSA_ILi0EEESD_EEENSA_ILi512EEEEEENS5_IJSW_iEEEEEEEEEEESL_S13_NS4_8TiledMMAINS4_8MMA_AtomIJNS4_23SM100_MMA_MXF4_2x1SM_SSISJ_SJ_fSK_Li256ELi64ELi32ELNS4_4UMMA5MajorE0ELS18_0ELNS17_7ScaleInE0ELS19_0EEEEEENSN_INS5_IJSD_SD_SD_EEENS5_IJSW_SW_SW_EEEEENS5_IJNS4_10UnderscoreES1F_S1F_EEEEENS5_IJNS4_28SM100_TMA_2SM_LOAD_MULTICASTES1I_EEENS5_IJNS4_14ComposedLayoutINS4_7SwizzleILi3ELi4ELi3EEENS4_18smem_ptr_flag_bitsILi4EEENSN_INS5_IJNSA_ILi8EEESG_EEENS5_IJSG_SD_EEEEEEENSN_INS5_IJNS5_IJNS5_IJSP_SD_EEENS5_IJSO_SB_EEEEEESD_NS5_IJSB_SB_EEEEEENS5_IJNS5_IJNS5_IJSU_SY_EEESX_EEESW_NS5_IJSB_SY_EEEEEEEEEEEvNS4_8identityENS5_IJNS4_18SM100_TMA_2SM_LOADES1I_EEES24_vS25_EENS_8epilogue10collective18CollectiveEpilogueINS29_23Sm100TmaWarpSpecializedILi3ELi2ELi32ELb1ELb0EEEJNS5_IJNSA_ILi128EEESH_SG_EEENS5_IJNSN_IS2E_SD_EENSN_ISO_SD_EEEEENS_10bfloat16_tESM_S2J_SM_NS29_6fusion15FusionCallbacksIS2D_NS2K_17LinearCombinationIS2J_fS2J_fLNS_15FloatRoundStyleE2EEES2F_S2I_JEEENS4_5SM1004TMEM4LOAD26SM100_TMEM_LOAD_32dp32b32xENS4_13SM90_TMA_LOADENS1K_INS1L_ILi2ELi4ELi3EEENS1N_ILi16EEENSN_INS5_IJS1P_SO_EEENS5_IJSO_SD_EEEEEEENS4_39AutoVectorizingCopyWithAssumedAlignmentILi128EEENS4_14SM90_TMA_STOREES30_S32_S32_EEEvvEEEEvNT_6ParamsE,"",@"SHT_CUDA_INFO"
	.sectionflags	@""
	.align	4


	//----- nvinfo : EIATTR_CUDA_API_VERSION
	.align		4
        /*0000*/ 	.byte	0x04, 0x37
        /*0002*/ 	.short	(.L_31 - .L_30)
.L_30:
        /*0004*/ 	.word	0x00000082


	//----- nvinfo : EIATTR_KPARAM_INFO
	.align		4
.L_31:
        /*0008*/ 	.byte	0x04, 0x17
        /*000a*/ 	.short	(.L_33 - .L_32)
.L_32:
        /*000c*/ 	.word	0x00000000
        /*0010*/ 	.short	0x0000
        /*0012*/ 	.short	0x0000
        /*0014*/ 	.byte	0x00, 0xf0, 0x01, 0x30


	//----- nvinfo : EIATTR_AT_ENTRY_FRAGMENTS
	.align		4
.L_33:
        /*0018*/ 	.byte	0x04, 0x4f
        /*001a*/ 	.short	(.L_35 - .L_34)


	//   ....[0]....
.L_34:
        /*001c*/ 	.word	0x00000007


	//----- nvinfo : EIATTR_RESERVED_SMEM_USED
	.align		4
.L_35:
        /*0020*/ 	.byte	0x01, 0x41
	.zero		2


	//----- nvinfo : EIATTR_SPARSE_MMA_MASK
	.align		4
        /*0024*/ 	.byte	0x03, 0x50
        /*0026*/ 	.short	0x0000


	//----- nvinfo : EIATTR_TCGEN05_2CTA_USED
	.align		4
        /*0028*/ 	.byte	0x01, 0x52
	.zero		2


	//----- nvinfo : EIATTR_MAXREG_COUNT
	.align		4
        /*002c*/ 	.byte	0x03, 0x1b
        /*002e*/ 	.short	0x00ff


	//----- nvinfo : EIATTR_NUM_BARRIERS
	.align		4
        /*0030*/ 	.byte	0x02, 0x4c
        /*0032*/ 	.byte	0x07
	.zero		1


	//----- nvinfo : EIATTR_EXTERNS
	.align		4
        /*0034*/ 	.byte	0x04, 0x0f
        /*0036*/ 	.short	(.L_37 - .L_36)


	//   ....[0]....
	.align		4
.L_36:
        /*0038*/ 	.word	index@(__assertfail)


	//----- nvinfo : EIATTR_MERCURY_ISA_VERSION
	.align		4
.L_37:
        /*003c*/ 	.byte	0x03, 0x5f
        /*003e*/ 	.short	0x0101


	//----- nvinfo : EIATTR_INT_WARP_WIDE_INSTR_OFFSETS
	.align		4
        /*0040*/ 	.byte	0x04, 0x31
        /*0042*/ 	.short	(.L_39 - .L_38)


	//   ....[0]....
.L_38:
        /*0044*/ 	.word	0x00000e30


	//   ....[1]....
        /*0048*/ 	.word	0x00000ed0


	//   ....[2]....
        /*004c*/ 	.word	0x000052e0


	//   ....[3]....
        /*0050*/ 	.word	0x00005300


	//   ....[4]....
        /*0054*/ 	.word	0x00005330


	//   ....[5]....
        /*0058*/ 	.word	0x00005f00


	//   ....[6]....
        /*005c*/ 	.word	0x00005f80


	//   ....[7]....
        /*0060*/ 	.word	0x00006080


	//   ....[8]....
        /*0064*/ 	.word	0x00006190


	//----- nvinfo : EIATTR_COOP_GROUP_MASK_REGIDS
	.align		4
.L_39:
        /*0068*/ 	.byte	0x04, 0x29
        /*006a*/ 	.short	(.L_41 - .L_40)


	//   ....[0]....
.L_40:
        /*006c*/ 	.word	0xffffffff


	//   ....[1]....
        /*0070*/ 	.word	0xffffffff


	//   ....[2]....
        /*0074*/ 	.word	0xffffffff


	//   ....[3]....
        /*0078*/ 	.word	0xffffffff


	//   ....[4]....
        /*007c*/ 	.word	0xffffffff


	//   ....[5]....
        /*0080*/ 	.word	0xffffffff


	//   ....[6]....
        /*0084*/ 	.word	0xffffffff


	//   ....[7]....
        /*0088*/ 	.word	0xffffffff


	//   ....[8]....
        /*008c*/ 	.word	0xffffffff


	//   ....[9]....
        /*0090*/ 	.word	0xffffffff


	//   ....[10]....
        /*0094*/ 	.word	0xffffffff


	//   ....[11]....
        /*0098*/ 	.word	0xffffffff


	//   ....[12]....
        /*009c*/ 	.word	0xffffffff


	//   ....[13]....
        /*00a0*/ 	.word	0xffffffff


	//----- nvinfo : EIATTR_COOP_GROUP_INSTR_OFFSETS
	.align		4
.L_41:
        /*00a4*/ 	.byte	0x04, 0x28
        /*00a6*/ 	.short	(.L_43 - .L_42)


	//   ....[0]....
.L_42:
        /*00a8*/ 	.word	0x000000b0


	//   ....[1]....
        /*00ac*/ 	.word	0x00000570


	//   ....[2]....
        /*00b0*/ 	.word	0x00000800


	//   ....[3]....
        /*00b4*/ 	.word	0x00000970


	//   ....[4]....
        /*00b8*/ 	.word	0x00000a60


	//   ....[5]....
        /*00bc*/ 	.word	0x00000bc0


	//   ....[6]....
        /*00c0*/ 	.word	0x00000d10


	//   ....[7]....
        /*00c4*/ 	.word	0x00000f50


	//   ....[8]....
        /*00c8*/ 	.word	0x00002770


	//   ....[9]....
        /*00cc*/ 	.word	0x00003900


	//   ....[10]....
        /*00d0*/ 	.word	0x00003dd0


	//   ....[11]....
        /*00d4*/ 	.word	0x00003e00


	//   ....[12]....
        /*00d8*/ 	.word	0x000051e0


	//   ....[13]....
        /*00dc*/ 	.word	0x000053f0


	//----- nvinfo : EIATTR_VRC_CTA_INIT_COUNT
	.align		4
.L_43:
        /*00e0*/ 	.byte	0x02, 0x4a
        /*00e2*/ 	.byte	0x80
	.zero		1


	//----- nvinfo : EIATTR_SYSCALL_OFFSETS
	.align		4
        /*00e4*/ 	.byte	0x04, 0x46
        /*00e6*/ 	.short	(.L_45 - .L_44)


	//   ....[0]....
.L_44:
        /*00e8*/ 	.word	0x00006e70


	//   ....[1]....
        /*00ec*/ 	.word	0x00006f60


	//   ....[2]....
        /*00f0*/ 	.word	0x00007790


	//   ....[3]....
        /*00f4*/ 	.word	0x00008460


	//----- nvinfo : EIATTR_MBARRIER_INSTR_OFFSETS
	.align		4
.L_45:
        /*00f8*/ 	.byte	0x04, 0x39
        /*00fa*/ 	.short	(.L_47 - .L_46)


	//   ....[0]....
.L_46:
        /*00fc*/ 	.word	0x000006c0
        /*0100*/ 	.word	0x000000ff
        /*0104*/ 	.word	0x00000000
        /*0108*/ 	.short	0x0100
        /*010a*/ 	.byte	0x04
	.zero		1


	//   ....[1]....
        /*010c*/ 	.word	0x000006d0
        /*0110*/ 	.word	0x000000ff
        /*0114*/ 	.word	0x00000048
        /*0118*/ 	.short	0x0100
        /*011a*/ 	.byte	0x04
	.zero		1


	//   ....[2]....
        /*011c*/ 	.word	0x000006e0
        /*0120*/ 	.word	0x000000ff
        /*0124*/ 	.word	0x00000008
        /*0128*/ 	.short	0x0100
        /*012a*/ 	.byte	0x04
	.zero		1


	//   ....[3]....
        /*012c*/ 	.word	0x000006f0
        /*0130*/ 	.word	0x000000ff
        /*0134*/ 	.word	0x00000050
        /*0138*/ 	.short	0x0100
        /*013a*/ 	.byte	0x04
	.zero		1


	//   ....[4]....
        /*013c*/ 	.word	0x00000700
        /*0140*/ 	.word	0x000000ff
        /*0144*/ 	.word	0x00000010
        /*0148*/ 	.short	0x0100
        /*014a*/ 	.byte	0x04
	.zero		1


	//   ....[5]....
        /*014c*/ 	.word	0x00000710
        /*0150*/ 	.word	0x000000ff
        /*0154*/ 	.word	0x00000058
        /*0158*/ 	.short	0x0100
        /*015a*/ 	.byte	0x04
	.zero		1


	//   ....[6]....
        /*015c*/ 	.word	0x00000720
        /*0160*/ 	.word	0x000000ff
        /*0164*/ 	.word	0x00000018
        /*0168*/ 	.short	0x0100
        /*016a*/ 	.byte	0x04
	.zero		1


	//   ....[7]....
        /*016c*/ 	.word	0x00000730
        /*0170*/ 	.word	0x000000ff
        /*0174*/ 	.word	0x00000060
        /*0178*/ 	.short	0x0100
        /*017a*/ 	.byte	0x04
	.zero		1


	//   ....[8]....
        /*017c*/ 	.word	0x00000740
        /*0180*/ 	.word	0x000000ff
        /*0184*/ 	.word	0x00000020
        /*0188*/ 	.short	0x0100
        /*018a*/ 	.byte	0x04
	.zero		1


	//   ....[9]....
        /*018c*/ 	.word	0x00000750
        /*0190*/ 	.word	0x000000ff
        /*0194*/ 	.word	0x00000068
        /*0198*/ 	.short	0x0100
        /*019a*/ 	.byte	0x04
	.zero		1


	//   ....[10]....
        /*019c*/ 	.word	0x00000760
        /*01a0*/ 	.word	0x000000ff
        /*01a4*/ 	.word	0x00000028
        /*01a8*/ 	.short	0x0100
        /*01aa*/ 	.byte	0x04
	.zero		1


	//   ....[11]....
        /*01ac*/ 	.word	0x00000770
        /*01b0*/ 	.word	0x000000ff
        /*01b4*/ 	.word	0x00000070
        /*01b8*/ 	.short	0x0100
        /*01ba*/ 	.byte	0x04
	.zero		1


	//   ....[12]....
        /*01bc*/ 	.word	0x00000780
        /*01c0*/ 	.word	0x000000ff
        /*01c4*/ 	.word	0x00000030
        /*01c8*/ 	.short	0x0100
        /*01ca*/ 	.byte	0x04
	.zero		1


	//   ....[13]....
        /*01cc*/ 	.word	0x00000790
        /*01d0*/ 	.word	0x000000ff
        /*01d4*/ 	.word	0x00000078
        /*01d8*/ 	.short	0x0100
        /*01da*/ 	.byte	0x04
	.zero		1


	//   ....[14]....
        /*01dc*/ 	.word	0x000007a0
        /*01e0*/ 	.word	0x000000ff
        /*01e4*/ 	.word	0x00000038
        /*01e8*/ 	.short	0x0100
        /*01ea*/ 	.byte	0x04
	.zero		1


	//   ....[15]....
        /*01ec*/ 	.word	0x000007b0
        /*01f0*/ 	.word	0x000000ff
        /*01f4*/ 	.word	0x00000080
        /*01f8*/ 	.short	0x0100
        /*01fa*/ 	.byte	0x04
	.zero		1


	//   ....[16]....
        /*01fc*/ 	.word	0x000007c0
        /*0200*/ 	.word	0x000000ff
        /*0204*/ 	.word	0x00000040
        /*0208*/ 	.short	0x0100
        /*020a*/ 	.byte	0x04
	.zero		1


	//   ....[17]....
        /*020c*/ 	.word	0x000007d0
        /*0210*/ 	.word	0x000000ff
        /*0214*/ 	.word	0x00000088
        /*0218*/ 	.short	0x0100
        /*021a*/ 	.byte	0x04
	.zero		1


	//   ....[18]....
        /*021c*/ 	.word	0x00000900
        /*0220*/ 	.word	0x000000ff
        /*0224*/ 	.word	0x00000090
        /*0228*/ 	.short	0x0100
        /*022a*/ 	.byte	0x04
	.zero		1


	//   ....[19]....
        /*022c*/ 	.word	0x00000910
        /*0230*/ 	.word	0x000000ff
        /*0234*/ 	.word	0x000000a8
        /*0238*/ 	.short	0x0100
        /*023a*/ 	.byte	0x04
	.zero		1


	//   ....[20]....
        /*023c*/ 	.word	0x00000920
        /*0240*/ 	.word	0x000000ff
        /*0244*/ 	.word	0x00000098
        /*0248*/ 	.short	0x0100
        /*024a*/ 	.byte	0x04
	.zero		1


	//   ....[21]....
        /*024c*/ 	.word	0x00000930
        /*0250*/ 	.word	0x000000ff
        /*0254*/ 	.word	0x000000b0
        /*0258*/ 	.short	0x0100
        /*025a*/ 	.byte	0x04
	.zero		1


	//   ....[22]....
        /*025c*/ 	.word	0x00000940
        /*0260*/ 	.word	0x000000ff
        /*0264*/ 	.word	0x000000a0
        /*0268*/ 	.short	0x0100
        /*026a*/ 	.byte	0x04
	.zero		1


	//   ....[23]....
        /*026c*/ 	.word	0x00000950
        /*0270*/ 	.word	0x000000ff
        /*0274*/ 	.word	0x000000b8
        /*0278*/ 	.short	0x0100
        /*027a*/ 	.byte	0x04
	.zero		1


	//   ....[24]....
        /*027c*/ 	.word	0x00000a30
        /*0280*/ 	.word	0x000000ff
        /*0284*/ 	.word	0x000000c0
        /*0288*/ 	.short	0x0100
        /*028a*/ 	.byte	0x06
	.zero		1


	//   ....[25]....
        /*028c*/ 	.word	0x00000a40
        /*0290*/ 	.word	0x000000ff
        /*0294*/ 	.word	0x000000c8
        /*0298*/ 	.short	0x0100
        /*029a*/ 	.byte	0x06
	.zero		1


	//   ....[26]....
        /*029c*/ 	.word	0x00000b70
        /*02a0*/ 	.word	0x000000ff
        /*02a4*/ 	.word	0x000000d0
        /*02a8*/ 	.short	0x0100
        /*02aa*/ 	.byte	0x06
	.zero		1


	//   ....[27]....
        /*02ac*/ 	.word	0x00000b80
        /*02b0*/ 	.word	0x000000ff
        /*02b4*/ 	.word	0x000000e0
        /*02b8*/ 	.short	0x0100
        /*02ba*/ 	.byte	0x06
	.zero		1


	//   ....[28]....
        /*02bc*/ 	.word	0x00000b90
        /*02c0*/ 	.word	0x000000ff
        /*02c4*/ 	.word	0x000000d8
        /*02c8*/ 	.short	0x0100
        /*02ca*/ 	.byte	0x06
	.zero		1


	//   ....[29]....
        /*02cc*/ 	.word	0x00000ba0
        /*02d0*/ 	.word	0x000000ff
        /*02d4*/ 	.word	0x000000e8
        /*02d8*/ 	.short	0x0100
        /*02da*/ 	.byte	0x06
	.zero		1


	//   ....[30]....
        /*02dc*/ 	.word	0x00000cc0
        /*02e0*/ 	.word	0x000000ff
        /*02e4*/ 	.word	0x000000f0
        /*02e8*/ 	.short	0x0100
        /*02ea*/ 	.byte	0x04
	.zero		1


	//   ....[31]....
        /*02ec*/ 	.word	0x00000cd0
        /*02f0*/ 	.word	0x000000ff
        /*02f4*/ 	.word	0x00000100
        /*02f8*/ 	.short	0x0100
        /*02fa*/ 	.byte	0x04
	.zero		1


	//   ....[32]....
        /*02fc*/ 	.word	0x00000ce0
        /*0300*/ 	.word	0x000000ff
        /*0304*/ 	.word	0x000000f8
        /*0308*/ 	.short	0x0100
        /*030a*/ 	.byte	0x04
	.zero		1


	//   ....[33]....
        /*030c*/ 	.word	0x00000cf0
        /*0310*/ 	.word	0x000000ff
        /*0314*/ 	.word	0x00000108
        /*0318*/ 	.short	0x0100
        /*031a*/ 	.byte	0x04
	.zero		1


	//   ....[34]....
        /*031c*/ 	.word	0x00000de0
        /*0320*/ 	.word	0x000000ff
        /*0324*/ 	.word	0x00000110
        /*0328*/ 	.short	0x0100
        /*032a*/ 	.byte	0x04
	.zero		1


	//   ....[35]....
        /*032c*/ 	.word	0x00000df0
        /*0330*/ 	.word	0x000000ff
        /*0334*/ 	.word	0x00000120
        /*0338*/ 	.short	0x0100
        /*033a*/ 	.byte	0x04
	.zero		1


	//   ....[36]....
        /*033c*/ 	.word	0x00000e00
        /*0340*/ 	.word	0x000000ff
        /*0344*/ 	.word	0x00000118
        /*0348*/ 	.short	0x0100
        /*034a*/ 	.byte	0x04
	.zero		1


	//   ....[37]....
        /*034c*/ 	.word	0x00000e10
        /*0350*/ 	.word	0x000000ff
        /*0354*/ 	.word	0x00000128
        /*0358*/ 	.short	0x0100
        /*035a*/ 	.byte	0x04
	.zero		1


	//   ....[38]....
        /*035c*/ 	.word	0x00000f10
        /*0360*/ 	.word	0x000000ff
        /*0364*/ 	.word	0x00000130
        /*0368*/ 	.short	0x0100
        /*036a*/ 	.byte	0x06
	.zero		1


	//   ....[39]....
        /*036c*/ 	.word	0x00001c40
        /*0370*/ 	.word	0x00000003
        /*0374*/ 	.word	0x00000120
        /*0378*/ 	.short	0x010a
        /*037a*/ 	.byte	0xff
	.zero		1


	//   ....[40]....
        /*037c*/ 	.word	0x00001c70
        /*0380*/ 	.word	0x00000003
        /*0384*/ 	.word	0x00000110
        /*0388*/ 	.short	0x0101
        /*038a*/ 	.byte	0xff
	.zero		1


	//   ....[41]....
        /*038c*/ 	.word	0x00001d50
        /*0390*/ 	.word	0x000000ff
        /*0394*/ 	.word	0x00000048
        /*0398*/ 	.short	0x010a
        /*039a*/ 	.byte	0x04
	.zero		1


	//   ....[42]....
        /*039c*/ 	.word	0x00001e70
        /*03a0*/ 	.word	0x000000ff
        /*03a4*/ 	.word	0x00000048
        /*03a8*/ 	.short	0x010a
        /*03aa*/ 	.byte	0x06
	.zero		1


	//   ....[43]....
        /*03ac*/ 	.word	0x00001fd0
        /*03b0*/ 	.word	0x000000ff
        /*03b4*/ 	.word	0x00000048
        /*03b8*/ 	.short	0x010a
        /*03ba*/ 	.byte	0x07
	.zero		1


	//   ....[44]....
        /*03bc*/ 	.word	0x000022b0
        /*03c0*/ 	.word	0x000000ff
        /*03c4*/ 	.word	0x000000c8
        /*03c8*/ 	.short	0x0101
        /*03ca*/ 	.byte	0x05
	.zero		1


	//   ....[45]....
        /*03cc*/ 	.word	0x000022d0
        /*03d0*/ 	.word	0x000000ff
        /*03d4*/ 	.word	0x00000048
        /*03d8*/ 	.short	0x010a
        /*03da*/ 	.byte	0x04
	.zero		1


	//   ....[46]....
        /*03dc*/ 	.word	0x00002350
        /*03e0*/ 	.word	0x000000ff
        /*03e4*/ 	.word	0x00000048
        /*03e8*/ 	.short	0x010a
        /*03ea*/ 	.byte	0x0e
	.zero		1


	//   ....[47]....
        /*03ec*/ 	.word	0x00002490
        /*03f0*/ 	.word	0x000000ff
        /*03f4*/ 	.word	0x00000048
        /*03f8*/ 	.short	0x010a
        /*03fa*/ 	.byte	0x04
	.zero		1


	//   ....[48]....
        /*03fc*/ 	.word	0x000027a0
        /*0400*/ 	.word	0x00000003
        /*0404*/ 	.word	0x000000d0
        /*0408*/ 	.short	0x010a
        /*040a*/ 	.byte	0xff
	.zero		1


	//   ....[49]....
        /*040c*/ 	.word	0x000028f0
        /*0410*/ 	.word	0x00000000
        /*0414*/ 	.word	0x00000000
        /*0418*/ 	.short	0x0101
        /*041a*/ 	.byte	0xff
	.zero		1


	//   ....[50]....
        /*041c*/ 	.word	0x00002eb0
        /*0420*/ 	.word	0x000000ff
        /*0424*/ 	.word	0x00000000
        /*0428*/ 	.short	0x010a
        /*042a*/ 	.byte	0x04
	.zero		1


	//   ....[51]....
        /*042c*/ 	.word	0x00002f40
        /*0430*/ 	.word	0x000000ff
        /*0434*/ 	.word	0x00000000
        /*0438*/ 	.short	0x010a
        /*043a*/ 	.byte	0x05
	.zero		1


	//   ....[52]....
        /*043c*/ 	.word	0x00002fd0
        /*0440*/ 	.word	0x000000ff
        /*0444*/ 	.word	0x00000000
        /*0448*/ 	.short	0x010a
        /*044a*/ 	.byte	0x05
	.zero		1


	//   ....[53]....
        /*044c*/ 	.word	0x00003060
        /*0450*/ 	.word	0x000000ff
        /*0454*/ 	.word	0x00000000
        /*0458*/ 	.short	0x010a
        /*045a*/ 	.byte	0x05
	.zero		1


	//   ....[54]....
        /*045c*/ 	.word	0x000030f0
        /*0460*/ 	.word	0x000000ff
        /*0464*/ 	.word	0x00000000
        /*0468*/ 	.short	0x010a
        /*046a*/ 	.byte	0x05
	.zero		1


	//   ....[55]....
        /*046c*/ 	.word	0x00003180
        /*0470*/ 	.word	0x000000ff
        /*0474*/ 	.word	0x00000000
        /*0478*/ 	.short	0x010a
        /*047a*/ 	.byte	0x05
	.zero		1


	//   ....[56]....
        /*047c*/ 	.word	0x00003210
        /*0480*/ 	.word	0x000000ff
        /*0484*/ 	.word	0x00000000
        /*0488*/ 	.short	0x010a
        /*048a*/ 	.byte	0x05
	.zero		1


	//   ....[57]....
        /*048c*/ 	.word	0x000032a0
        /*0490*/ 	.word	0x000000ff
        /*0494*/ 	.word	0x00000000
        /*0498*/ 	.short	0x010a
        /*049a*/ 	.byte	0x05
	.zero		1


	//   ....[58]....
        /*049c*/ 	.word	0x00003340
        /*04a0*/ 	.word	0x00000000
        /*04a4*/ 	.word	0x00000000
        /*04a8*/ 	.short	0x010a
        /*04aa*/ 	.byte	0xff
	.zero		1


	//   ....[59]....
        /*04ac*/ 	.word	0x00003460
        /*04b0*/ 	.word	0x00000002
        /*04b4*/ 	.word	0x00000110
        /*04b8*/ 	.short	0x010a
        /*04ba*/ 	.byte	0xff
	.zero		1


	//   ....[60]....
        /*04bc*/ 	.word	0x000034c0
        /*04c0*/ 	.word	0x00000004
        /*04c4*/ 	.word	0x00000000
        /*04c8*/ 	.short	0x0101
        /*04ca*/ 	.byte	0xff
	.zero		1


	//   ....[61]....
        /*04cc*/ 	.word	0x000034e0
        /*04d0*/ 	.word	0x000000ff
        /*04d4*/ 	.word	0x000000e0
        /*04d8*/ 	.short	0x010a
        /*04da*/ 	.byte	0x04
	.zero		1


	//   ....[62]....
        /*04dc*/ 	.word	0x00003600
        /*04e0*/ 	.word	0x00000002
        /*04e4*/ 	.word	0x000000d0
        /*04e8*/ 	.short	0x010a
        /*04ea*/ 	.byte	0xff
	.zero		1


	//   ....[63]....
        /*04ec*/ 	.word	0x00003710
        /*04f0*/ 	.word	0x00000002
        /*04f4*/ 	.word	0x00000000
        /*04f8*/ 	.short	0x0101
        /*04fa*/ 	.byte	0xff
	.zero		1


	//   ....[64]....
        /*04fc*/ 	.word	0x000037a0
        /*0500*/ 	.word	0x000000ff
        /*0504*/ 	.word	0x000000e0
        /*0508*/ 	.short	0x0106
        /*050a*/ 	.byte	0x04
	.zero		1


	//   ....[65]....
        /*050c*/ 	.word	0x000037c0
        /*0510*/ 	.word	0x000000ff
        /*0514*/ 	.word	0x000000e0
        /*0518*/ 	.short	0x010a
        /*051a*/ 	.byte	0x04
	.zero		1


	//   ....[66]....
        /*051c*/ 	.word	0x00003850
        /*0520*/ 	.word	0x000000ff
        /*0524*/ 	.word	0x000000e0
        /*0528*/ 	.short	0x0106
        /*052a*/ 	.byte	0x07
	.zero		1


	//   ....[67]....
        /*052c*/ 	.word	0x00003890
        /*0530*/ 	.word	0x00000000
        /*0534*/ 	.word	0x000000e0
        /*0538*/ 	.short	0x010a
        /*053a*/ 	.byte	0xff
	.zero		1


	//   ....[68]....
        /*053c*/ 	.word	0x00003ad0
        /*0540*/ 	.word	0x000000ff
        /*0544*/ 	.word	0x00000008
        /*0548*/ 	.short	0x010a
        /*054a*/ 	.byte	0x05
	.zero		1


	//   ....[69]....
        /*054c*/ 	.word	0x00003af0
        /*0550*/ 	.word	0x000000ff
        /*0554*/ 	.word	0x00000008
        /*0558*/ 	.short	0x010a
        /*055a*/ 	.byte	0x05
	.zero		1


	//   ....[70]....
        /*055c*/ 	.word	0x00003c80
        /*0560*/ 	.word	0x000000ff
        /*0564*/ 	.word	0x00000008
        /*0568*/ 	.short	0x010a
        /*056a*/ 	.byte	0x05
	.zero		1


	//   ....[71]....
        /*056c*/ 	.word	0x00003ca0
        /*0570*/ 	.word	0x000000ff
        /*0574*/ 	.word	0x00000008
        /*0578*/ 	.short	0x010a
        /*057a*/ 	.byte	0x05
	.zero		1


	//   ....[72]....
        /*057c*/ 	.word	0x00003d60
        /*0580*/ 	.word	0x000000ff
        /*0584*/ 	.word	0x00000000
        /*0588*/ 	.short	0x0101
        /*058a*/ 	.byte	0x04
	.zero		1


	//   ....[73]....
        /*058c*/ 	.word	0x000041f0
        /*0590*/ 	.word	0x00000002
        /*0594*/ 	.word	0x000000d0
        /*0598*/ 	.short	0x010a
        /*059a*/ 	.byte	0xff
	.zero		1


	//   ....[74]....
        /*059c*/ 	.word	0x00004310
        /*05a0*/ 	.word	0x00000000
        /*05a4*/ 	.word	0x00000000
        /*05a8*/ 	.short	0x0101
        /*05aa*/ 	.byte	0xff
	.zero		1


	//   ....[75]....
        /*05ac*/ 	.word	0x00004860
        /*05b0*/ 	.word	0x000000ff
        /*05b4*/ 	.word	0x00000000
        /*05b8*/ 	.short	0x010a
        /*05ba*/ 	.byte	0x04
	.zero		1


	//   ....[76]....
        /*05bc*/ 	.word	0x000048b0
        /*05c0*/ 	.word	0x000000ff
        /*05c4*/ 	.word	0x00000100
        /*05c8*/ 	.short	0x010a
        /*05ca*/ 	.byte	0x3b
	.zero		1


	//   ....[77]....
        /*05cc*/ 	.word	0x00004ad0
        /*05d0*/ 	.word	0x000000ff
        /*05d4*/ 	.word	0x00000000
        /*05d8*/ 	.short	0x010a
        /*05da*/ 	.byte	0x07
	.zero		1


	//   ....[78]....
        /*05dc*/ 	.word	0x00004c00
        /*05e0*/ 	.word	0x000000ff
        /*05e4*/ 	.word	0x00000000
        /*05e8*/ 	.short	0x010a
        /*05ea*/ 	.byte	0x04
	.zero		1


	//   ....[79]....
        /*05ec*/ 	.word	0x00004ff0
        /*05f0*/ 	.word	0x000000ff
        /*05f4*/ 	.word	0x00000000
        /*05f8*/ 	.short	0x010a
        /*05fa*/ 	.byte	0x04
	.zero		1


	//   ....[80]....
        /*05fc*/ 	.word	0x00005090
        /*0600*/ 	.word	0x00000000
        /*0604*/ 	.word	0x00000000
        /*0608*/ 	.short	0x010a
        /*060a*/ 	.byte	0xff
	.zero		1


	//   ....[81]....
        /*060c*/ 	.word	0x000050d0
        /*0610*/ 	.word	0x00000000
        /*0614*/ 	.word	0x00000000
        /*0618*/ 	.short	0x010a
        /*061a*/ 	.byte	0xff
	.zero		1


	//   ....[82]....
        /*061c*/ 	.word	0x00005140
        /*0620*/ 	.word	0x000000ff
        /*0624*/ 	.word	0x00000000
        /*0628*/ 	.short	0x0101
        /*062a*/ 	.byte	0x04
	.zero		1


	//   ....[83]....
        /*062c*/ 	.word	0x00005180
        /*0630*/ 	.word	0x000000ff
        /*0634*/ 	.word	0x00000130
        /*0638*/ 	.short	0x010a
        /*063a*/ 	.byte	0x22
	.zero		1


	//   ....[84]....
        /*063c*/ 	.word	0x000051d0
        /*0640*/ 	.word	0x000000ff
        /*0644*/ 	.word	0x00000000
        /*0648*/ 	.short	0x0101
        /*064a*/ 	.byte	0x04
	.zero		1


	//   ....[85]....
        /*064c*/ 	.word	0x00005630
        /*0650*/ 	.word	0x0000000c
        /*0654*/ 	.word	0x000000d0
        /*0658*/ 	.short	0x010a
        /*065a*/ 	.byte	0xff
	.zero		1


	//   ....[86]....
        /*065c*/ 	.word	0x000057a0
        /*0660*/ 	.word	0x00000000
        /*0664*/ 	.word	0x00000000
        /*0668*/ 	.short	0x0101
        /*066a*/ 	.byte	0xff
	.zero		1


	//   ....[87]....
        /*066c*/ 	.word	0x00005c20
        /*0670*/ 	.word	0x000000ff
        /*0674*/ 	.word	0x000000c8
        /*0678*/ 	.short	0x010a
        /*067a*/ 	.byte	0x18
	.zero		1


	//   ....[88]....
        /*067c*/ 	.word	0x00005de0
        /*0680*/ 	.word	0x000000ff
        /*0684*/ 	.word	0x000000a8
        /*0688*/ 	.short	0x010a
        /*068a*/ 	.byte	0x04
	.zero		1


	//   ....[89]....
        /*068c*/ 	.word	0x00005fb0
        /*0690*/ 	.word	0x000000ff
        /*0694*/ 	.word	0x00000090
        /*0698*/ 	.short	0x010b
        /*069a*/ 	.byte	0x04
	.zero		1


	//   ....[90]....
        /*069c*/ 	.word	0x00005fc0
        /*06a0*/ 	.word	0x000000ff
        /*06a4*/ 	.word	0x00000000
        /*06a8*/ 	.short	0x0101
        /*06aa*/ 	.byte	0x14
	.zero		1


	//   ....[91]....
        /*06ac*/ 	.word	0x00005fd0
        /*06b0*/ 	.word	0x000000ff
        /*06b4*/ 	.word	0x000000a8
        /*06b8*/ 	.short	0x010a
        /*06ba*/ 	.byte	0x05
	.zero		1


	//   ....[92]....
        /*06bc*/ 	.word	0x000061c0
        /*06c0*/ 	.word	0x000000ff
        /*06c4*/ 	.word	0x00000090
        /*06c8*/ 	.short	0x010b
        /*06ca*/ 	.byte	0x05
	.zero		1


	//   ....[93]....
        /*06cc*/ 	.word	0x000061d0
        /*06d0*/ 	.word	0x000000ff
        /*06d4*/ 	.word	0x00000000
        /*06d8*/ 	.short	0x0101
        /*06da*/ 	.byte	0x04
	.zero		1


	//   ....[94]....
        /*06dc*/ 	.word	0x00006270
        /*06e0*/ 	.word	0x000000ff
        /*06e4*/ 	.word	0x00000000
        /*06e8*/ 	.short	0x010a
        /*06ea*/ 	.byte	0x04
	.zero		1


	//   ....[95]....
        /*06ec*/ 	.word	0x00006300
        /*06f0*/ 	.word	0x000000ff
        /*06f4*/ 	.word	0x00000000
        /*06f8*/ 	.short	0x010a
        /*06fa*/ 	.byte	0x05
	.zero		1


	//   ....[96]....
        /*06fc*/ 	.word	0x000063a0
        /*0700*/ 	.word	0x00000000
        /*0704*/ 	.word	0x00000000
        /*0708*/ 	.short	0x010a
        /*070a*/ 	.byte	0xff
	.zero		1


	//   ....[97]....
        /*070c*/ 	.word	0x000066e0
        /*0710*/ 	.word	0x00000000
        /*0714*/ 	.word	0x000000d0
        /*0718*/ 	.short	0x010a
        /*071a*/ 	.byte	0xff
	.zero		1


	//   ....[98]....
        /*071c*/ 	.word	0x000067b0
        /*0720*/ 	.word	0x00000000
        /*0724*/ 	.word	0x00000000
        /*0728*/ 	.short	0x0101
        /*072a*/ 	.byte	0xff
	.zero		1


	//   ....[99]....
        /*072c*/ 	.word	0x000073f0
        /*0730*/ 	.word	0x00000000
        /*0734*/ 	.word	0x00000090
        /*0738*/ 	.short	0x010a
        /*073a*/ 	.byte	0xff
	.zero		1


	//   ....[100]....
        /*073c*/ 	.word	0x00007450
        /*0740*/ 	.word	0x0000005c
        /*0744*/ 	.word	0x000000f0
        /*0748*/ 	.short	0x010a
        /*074a*/ 	.byte	0xff
	.zero		1


	//   ....[101]....
        /*074c*/ 	.word	0x00007540
        /*0750*/ 	.word	0x00000000
        /*0754*/ 	.word	0x00000090
        /*0758*/ 	.short	0x010a
        /*075a*/ 	.byte	0xff
	.zero		1


	//   ....[102]....
        /*075c*/ 	.word	0x00007670
        /*0760*/ 	.word	0x0000005c
        /*0764*/ 	.word	0x000000f0
        /*0768*/ 	.short	0x010a
        /*076a*/ 	.byte	0xff
	.zero		1


	//   ....[103]....
        /*076c*/ 	.word	0x000081a0
        /*0770*/ 	.word	0x00000000
        /*0774*/ 	.word	0x00000000
        /*0778*/ 	.short	0x0101
        /*077a*/ 	.byte	0xff
	.zero		1


	//   ....[104]....
        /*077c*/ 	.word	0x000081b0
        /*0780*/ 	.word	0x00000002
        /*0784*/ 	.word	0x00000090
        /*0788*/ 	.short	0x010a
        /*078a*/ 	.byte	0xff
	.zero		1


	//   ....[105]....
        /*078c*/ 	.word	0x00008280
        /*0790*/ 	.word	0x00000002
        /*0794*/ 	.word	0x00000090
        /*0798*/ 	.short	0x010a
        /*079a*/ 	.byte	0xff
	.zero		1


	//   ....[106]....
        /*079c*/ 	.word	0x00008700
        /*07a0*/ 	.word	0x0000005c
        /*07a4*/ 	.word	0x00000000
        /*07a8*/ 	.short	0x0101
        /*07aa*/ 	.byte	0xff
	.zero		1


	//   ....[107]....
        /*07ac*/ 	.word	0x00008f20
        /*07b0*/ 	.word	0x00000002
        /*07b4*/ 	.word	0x00000000
        /*07b8*/ 	.short	0x0101
        /*07ba*/ 	.byte	0xff
	.zero		1


	//   ....[108]....
        /*07bc*/ 	.word	0x000091e0
        /*07c0*/ 	.word	0x000000ff
        /*07c4*/ 	.word	0x00000000
        /*07c8*/ 	.short	0x0101
        /*07ca*/ 	.byte	0x06
	.zero		1


	//   ....[109]....
        /*07cc*/ 	.word	0x00009200
        /*07d0*/ 	.word	0x00000003
        /*07d4*/ 	.word	0x00000120
        /*07d8*/ 	.short	0x010a
        /*07da*/ 	.byte	0xff
	.zero		1


	//   ....[110]....
        /*07dc*/ 	.word	0x00009260
        /*07e0*/ 	.word	0x00000000
        /*07e4*/ 	.word	0x00000048
        /*07e8*/ 	.short	0x010a
        /*07ea*/ 	.byte	0xff
	.zero		1


	//   ....[111]....
        /*07ec*/ 	.word	0x000092c0
        /*07f0*/ 	.word	0x00000000
        /*07f4*/ 	.word	0x00000048
        /*07f8*/ 	.short	0x010a
        /*07fa*/ 	.byte	0xff
	.zero		1


	//   ....[112]....
        /*07fc*/ 	.word	0x00009310
        /*0800*/ 	.word	0x00000003
        /*0804*/ 	.word	0x000000d0
        /*0808*/ 	.short	0x010a
        /*080a*/ 	.byte	0xff
	.zero		1


	//   ....[113]....
        /*080c*/ 	.word	0x00009370
        /*0810*/ 	.word	0x00000000
        /*0814*/ 	.word	0x00000000
        /*0818*/ 	.short	0x010a
        /*081a*/ 	.byte	0xff
	.zero		1


	//   ....[114]....
        /*081c*/ 	.word	0x000093d0
        /*0820*/ 	.word	0x00000000
        /*0824*/ 	.word	0x00000000
        /*0828*/ 	.short	0x010a
        /*082a*/ 	.byte	0xff
	.zero		1


	//   ....[115]....
        /*082c*/ 	.word	0x00009430
        /*0830*/ 	.word	0x00000000
        /*0834*/ 	.word	0x00000000
        /*0838*/ 	.short	0x010a
        /*083a*/ 	.byte	0xff
	.zero		1


	//   ....[116]....
        /*083c*/ 	.word	0x00009490
        /*0840*/ 	.word	0x00000000
        /*0844*/ 	.word	0x00000000
        /*0848*/ 	.short	0x010a
        /*084a*/ 	.byte	0xff
	.zero		1


	//   ....[117]....
        /*084c*/ 	.word	0x000094f0
        /*0850*/ 	.word	0x00000000
        /*0854*/ 	.word	0x00000000
        /*0858*/ 	.short	0x010a
        /*085a*/ 	.byte	0xff
	.zero		1


	//   ....[118]....
        /*085c*/ 	.word	0x00009550
        /*0860*/ 	.word	0x00000000
        /*0864*/ 	.word	0x00000000
        /*0868*/ 	.short	0x010a
        /*086a*/ 	.byte	0xff
	.zero		1


	//   ....[119]....
        /*086c*/ 	.word	0x000095b0
        /*0870*/ 	.word	0x00000000
        /*0874*/ 	.word	0x00000000
        /*0878*/ 	.short	0x010a
        /*087a*/ 	.byte	0xff
	.zero		1


	//   ....[120]....
        /*087c*/ 	.word	0x00009610
        /*0880*/ 	.word	0x00000000
        /*0884*/ 	.word	0x00000000
        /*0888*/ 	.short	0x010a
        /*088a*/ 	.byte	0xff
	.zero		1


	//   ....[121]....
        /*088c*/ 	.word	0x00009660
        /*0890*/ 	.word	0x00000002
        /*0894*/ 	.word	0x00000110
        /*0898*/ 	.short	0x010a
        /*089a*/ 	.byte	0xff
	.zero		1


	//   ....[122]....
        /*089c*/ 	.word	0x000096c0
        /*08a0*/ 	.word	0x00000002
        /*08a4*/ 	.word	0x000000e0
        /*08a8*/ 	.short	0x010a
        /*08aa*/ 	.byte	0xff
	.zero		1


	//   ....[123]....
        /*08ac*/ 	.word	0x00009710
        /*08b0*/ 	.word	0x00000002
        /*08b4*/ 	.word	0x000000d0
        /*08b8*/ 	.short	0x010a
        /*08ba*/ 	.byte	0xff
	.zero		1


	//   ....[124]....
        /*08bc*/ 	.word	0x00009770
        /*08c0*/ 	.word	0x00000000
        /*08c4*/ 	.word	0x000000e0
        /*08c8*/ 	.short	0x010a
        /*08ca*/ 	.byte	0xff
	.zero		1


	//   ....[125]....
        /*08cc*/ 	.word	0x000097d0
        /*08d0*/ 	.word	0x00000000
        /*08d4*/ 	.word	0x00000008
        /*08d8*/ 	.short	0x010a
        /*08da*/ 	.byte	0xff
	.zero		1


	//   ....[126]....
        /*08dc*/ 	.word	0x000098c0
        /*08e0*/ 	.word	0x00000000
        /*08e4*/ 	.word	0x00000008
        /*08e8*/ 	.short	0x010a
        /*08ea*/ 	.byte	0xff
	.zero		1


	//   ....[127]....
        /*08ec*/ 	.word	0x00009910
        /*08f0*/ 	.word	0x00000002
        /*08f4*/ 	.word	0x000000d0
        /*08f8*/ 	.short	0x010a
        /*08fa*/ 	.byte	0xff
	.zero		1


	//   ....[128]....
        /*08fc*/ 	.word	0x00009970
        /*0900*/ 	.word	0x00000000
        /*0904*/ 	.word	0x00000100
        /*0908*/ 	.short	0x010a
        /*090a*/ 	.byte	0xff
	.zero		1


	//   ....[129]....
        /*090c*/ 	.word	0x000099d0
        /*0910*/ 	.word	0x00000000
        /*0914*/ 	.word	0x00000000
        /*0918*/ 	.short	0x010a
        /*091a*/ 	.byte	0xff
	.zero		1


	//   ....[130]....
        /*091c*/ 	.word	0x00009a30
        /*0920*/ 	.word	0x00000000
        /*0924*/ 	.word	0x00000000
        /*0928*/ 	.short	0x010a
        /*092a*/ 	.byte	0xff
	.zero		1


	//   ....[131]....
        /*092c*/ 	.word	0x00009a90
        /*0930*/ 	.word	0x00000000
        /*0934*/ 	.word	0x00000130
        /*0938*/ 	.short	0x010a
        /*093a*/ 	.byte	0xff
	.zero		1


	//   ....[132]....
        /*093c*/ 	.word	0x00009ae0
        /*0940*/ 	.word	0x0000000c
        /*0944*/ 	.word	0x000000d0
        /*0948*/ 	.short	0x010a
        /*094a*/ 	.byte	0xff
	.zero		1


	//   ....[133]....
        /*094c*/ 	.word	0x00009b40
        /*0950*/ 	.word	0x00000000
        /*0954*/ 	.word	0x000000c8
        /*0958*/ 	.short	0x010a
        /*095a*/ 	.byte	0xff
	.zero		1


	//   ....[134]....
        /*095c*/ 	.word	0x00009ba0
        /*0960*/ 	.word	0x00000000
        /*0964*/ 	.word	0x000000a8
        /*0968*/ 	.short	0x010a
        /*096a*/ 	.byte	0xff
	.zero		1


	//   ....[135]....
        /*096c*/ 	.word	0x00009c00
        /*0970*/ 	.word	0x00000009
        /*0974*/ 	.word	0x000000a8
        /*0978*/ 	.short	0x010a
        /*097a*/ 	.byte	0xff
	.zero		1


	//   ....[136]....
        /*097c*/ 	.word	0x00009c60
        /*0980*/ 	.word	0x00000000
        /*0984*/ 	.word	0x00000000
        /*0988*/ 	.short	0x010a
        /*098a*/ 	.byte	0xff
	.zero		1


	//   ....[137]....
        /*098c*/ 	.word	0x00009cc0
        /*0990*/ 	.word	0x00000000
        /*0994*/ 	.word	0x00000000
        /*0998*/ 	.short	0x010a
        /*099a*/ 	.byte	0xff
	.zero		1


	//   ....[138]....
        /*099c*/ 	.word	0x00009d10
        /*09a0*/ 	.word	0x00000000
        /*09a4*/ 	.word	0x000000d0
        /*09a8*/ 	.short	0x010a
        /*09aa*/ 	.byte	0xff
	.zero		1


	//   ....[139]....
        /*09ac*/ 	.word	0x00009d60
        /*09b0*/ 	.word	0x00000000
        /*09b4*/ 	.word	0x00000090
        /*09b8*/ 	.short	0x010a
        /*09ba*/ 	.byte	0xff
	.zero		1


	//   ....[140]....
        /*09bc*/ 	.word	0x00009db0
        /*09c0*/ 	.word	0x0000005c
        /*09c4*/ 	.word	0x000000f0
        /*09c8*/ 	.short	0x010a
        /*09ca*/ 	.byte	0xff
	.zero		1


	//   ....[141]....
        /*09cc*/ 	.word	0x00009e00
        /*09d0*/ 	.word	0x00000002
        /*09d4*/ 	.word	0x00000090
        /*09d8*/ 	.short	0x010a
        /*09da*/ 	.byte	0xff
	.zero		1


	//----- nvinfo : EIATTR_NUM_MBARRIERS
	.align		4
.L_47:
        /*09dc*/ 	.byte	0x03, 0x38
        /*09de*/ 	.short	0x0027


	//----- nvinfo : EIATTR_EXIT_INSTR_OFFSETS
	.align		4
        /*09e0*/ 	.byte	0x04, 0x1c
        /*09e2*/ 	.short	(.L_49 - .L_48)


	//   ....[0]....
.L_48:
        /*09e4*/ 	.word	0x00003370


	//   ....[1]....
        /*09e8*/ 	.word	0x00003860


	//   ....[2]....
        /*09ec*/ 	.word	0x000038c0


	//   ....[3]....
        /*09f0*/ 	.word	0x00005400


	//   ....[4]....
        /*09f4*/ 	.word	0x000063d0


	//   ....[5]....
        /*09f8*/ 	.word	0x00006410


	//   ....[6]....
        /*09fc*/ 	.word	0x000090e0


	//   ....[7]....
        /*0a00*/ 	.word	0x00009150


	//   ....[8]....
        /*0a04*/ 	.word	0x00009180


	//   ....[9]....
        /*0a08*/ 	.word	0x000091f0


	//----- nvinfo : EIATTR_MAX_THREADS
	.align		4
.L_49:
        /*0a0c*/ 	.byte	0x04, 0x05
        /*0a0e*/ 	.short	(.L_51 - .L_50)
.L_50:
        /*0a10*/ 	.word	0x00000100
        /*0a14*/ 	.word	0x00000001
        /*0a18*/ 	.word	0x00000001


	//----- nvinfo : EIATTR_CRS_STACK_SIZE
	.align		4
.L_51:
        /*0a1c*/ 	.byte	0x04, 0x1e
        /*0a1e*/ 	.short	(.L_53 - .L_52)
.L_52:
        /*0a20*/ 	.word	0x00000000


	//----- nvinfo : EIATTR_CBANK_PARAM_SIZE
	.align		4
.L_53:
        /*0a24*/ 	.byte	0x03, 0x19
        /*0a26*/ 	.short	0x0c00


	//----- nvinfo : EIATTR_PARAM_CBANK
	.align		4
        /*0a28*/ 	.byte	0x04, 0x0a
        /*0a2a*/ 	.short	(.L_55 - .L_54)
	.align		4
.L_54:
        /*0a2c*/ 	.word	index@(.nv.constant0._ZN7cutlass13device_kernelINS_4gemm6kernel13GemmUniversalIN4cute5tupleIJiiiiEEENS1_10collective13CollectiveMmaINS1_46MainloopSm100TmaUmmaWarpSpecializedBlockScaledILi9ELi2ELi2ENS5_IJNS4_1CILi2EEENSA_ILi4EEENSA_ILi1EEEEEEEENS5_IJNSA_ILi256EEENSA_ILi64EEESG_EEENS5_IJNS_12float_e2m1_tENS_13float_ue8m0_tEEEENS5_IJNS5_IJlSD_lEEENS4_6LayoutINS5_IJNS5_IJNS5_IJNSA_ILi32EEESC_EEEiEEESQ_NS5_IJSD_iEEEEEENS5_IJNS5_IJNS5_IJNSA_ILi16EEESC_EEEiEEENS5_IJNS5_IJNSA_ILi0EEESD_EEENSA_ILi512EEEEEENS5_IJSW_iEEEEEEEEEEESL_S13_NS4_8TiledMMAINS4_8MMA_AtomIJNS4_23SM100_MMA_MXF4_2x1SM_SSISJ_SJ_fSK_Li256ELi64ELi32ELNS4_4UMMA5MajorE0ELS18_0ELNS17_7ScaleInE0ELS19_0EEEEEENSN_INS5_IJSD_SD_SD_EEENS5_IJSW_SW_SW_EEEEENS5_IJNS4_10UnderscoreES1F_S1F_EEEEENS5_IJNS4_28SM100_TMA_2SM_LOAD_MULTICASTES1I_EEENS5_IJNS4_14ComposedLayoutINS4_7SwizzleILi3ELi4ELi3EEENS4_18smem_ptr_flag_bitsILi4EEENSN_INS5_IJNSA_ILi8EEESG_EEENS5_IJSG_SD_EEEEEEENSN_INS5_IJNS5_IJNS5_IJSP_SD_EEENS5_IJSO_SB_EEEEEESD_NS5_IJSB_SB_EEEEEENS5_IJNS5_IJNS5_IJSU_SY_EEESX_EEESW_NS5_IJSB_SY_EEEEEEEEEEEvNS4_8identityENS5_IJNS4_18SM100_TMA_2SM_LOADES1I_EEES24_vS25_EENS_8epilogue10collective18CollectiveEpilogueINS29_23Sm100TmaWarpSpecializedILi3ELi2ELi32ELb1ELb0EEEJNS5_IJNSA_ILi128EEESH_SG_EEENS5_IJNSN_IS2E_SD_EENSN_ISO_SD_EEEEENS_10bfloat16_tESM_S2J_SM_NS29_6fusion15FusionCallbacksIS2D_NS2K_17LinearCombinationIS2J_fS2J_fLNS_15FloatRoundStyleE2EEES2F_S2I_JEEENS4_5SM1004TMEM4LOAD26SM100_TMEM_LOAD_32dp32b32xENS4_13SM90_TMA_LOADENS1K_INS1L_ILi2ELi4ELi3EEENS1N_ILi16EEENSN_INS5_IJS1P_SO_EEENS5_IJSO_SD_EEEEEEENS4_39AutoVectorizingCopyWithAssumedAlignmentILi128EEENS4_14SM90_TMA_STOREES30_S32_S32_EEEvvEEEEvNT_6ParamsE)
        /*0a30*/ 	.short	0x0380
        /*0a32*/ 	.short	0x0c00


	//----- nvinfo : EIATTR_SW_WAR
	.align		4
.L_55:
        /*0a34*/ 	.byte	0x04, 0x36
        /*0a36*/ 	.short	(.L_57 - .L_56)
.L_56:
        /*0a38*/ 	.word	0x00000008
.L_57:


//--------------------- .nv.callgraph             --------------------------
	.section	.nv.callgraph,"",@"SHT_CUDA_CALLGRAPH"
	.align	4
	.sectionentsize	8
	.align		4
        /*0000*/ 	.word	0x00000000
	.align		4
        /*0004*/ 	.word	0xffffffff
	.align		4
        /*0008*/ 	.word	index@(_ZN7cutlass13device_kernelINS_4gemm6kernel13GemmUniversalIN4cute5tupleIJiiiiEEENS1_10collective13CollectiveMmaINS1_46MainloopSm100TmaUmmaWarpSpecializedBlockScaledILi9ELi2ELi2ENS5_IJNS4_1CILi2EEENSA_ILi4EEENSA_ILi1EEEEEEEENS5_IJNSA_ILi256EEENSA_ILi64EEESG_EEENS5_IJNS_12float_e2m1_tENS_13float_ue8m0_tEEEENS5_IJNS5_IJlSD_lEEENS4_6LayoutINS5_IJNS5_IJNS5_IJNSA_ILi32EEESC_EEEiEEESQ_NS5_IJSD_iEEEEEENS5_IJNS5_IJNS5_IJNSA_ILi16EEESC_EEEiEEENS5_IJNS5_IJNSA_ILi0EEESD_EEENSA_ILi512EEEEEENS5_IJSW_iEEEEEEEEEEESL_S13_NS4_8TiledMMAINS4_8MMA_AtomIJNS4_23SM100_MMA_MXF4_2x1SM_SSISJ_SJ_fSK_Li256ELi64ELi32ELNS4_4UMMA5MajorE0ELS18_0ELNS17_7ScaleInE0ELS19_0EEEEEENSN_INS5_IJSD_SD_SD_EEENS5_IJSW_SW_SW_EEEEENS5_IJNS4_10UnderscoreES1F_S1F_EEEEENS5_IJNS4_28SM100_TMA_2SM_LOAD_MULTICASTES1I_EEENS5_IJNS4_14ComposedLayoutINS4_7SwizzleILi3ELi4ELi3EEENS4_18smem_ptr_flag_bitsILi4EEENSN_INS5_IJNSA_ILi8EEESG_EEENS5_IJSG_SD_EEEEEEENSN_INS5_IJNS5_IJNS5_IJSP_SD_EEENS5_IJSO_SB_EEEEEESD_NS5_IJSB_SB_EEEEEENS5_IJNS5_IJNS5_IJSU_SY_EEESX_EEESW_NS5_IJSB_SY_EEEEEEEEEEEvNS4_8identityENS5_IJNS4_18SM100_TMA_2SM_LOADES1I_EEES24_vS25_EENS_8epilogue10collective18CollectiveEpilogueINS29_23Sm100TmaWarpSpecializedILi3ELi2ELi32ELb1ELb0EEEJNS5_IJNSA_ILi128EEESH_SG_EEENS5_IJNSN_IS2E_SD_EENSN_ISO_SD_EEEEENS_10bfloat16_tESM_S2J_SM_NS29_6fusion15FusionCallbacksIS2D_NS2K_17LinearCombinationIS2J_fS2J_fLNS_15FloatRoundStyleE2EEES2F_S2I_JEEENS4_5SM1004TMEM4LOAD26SM100_TMEM_LOAD_32dp32b32xENS4_13SM90_TMA_LOADENS1K_INS1L_ILi2ELi4ELi3EEENS1N_ILi16EEENSN_INS5_IJS1P_SO_EEENS5_IJSO_SD_EEEEEEENS4_39AutoVectorizingCopyWithAssumedAlignmentILi128EEENS4_14SM90_TMA_STOREES30_S32_S32_EEEvvEEEEvNT_6ParamsE)
	.align		4
        /*000c*/ 	.word	index@(__assertfail)
	.align		4
        /*0010*/ 	.word	0x00000000
	.align		4
        /*0014*/ 	.word	0xfffffffe
	.align		4
        /*0018*/ 	.word	0x00000000
	.align		4
        /*001c*/ 	.word	0xfffffffd
	.align		4
        /*0020*/ 	.word	0x00000000
	.align		4
        /*0024*/ 	.word	0xfffffffc


//--------------------- .nv.constant4             --------------------------
	.section	.nv.constant4,"a",@progbits
	.align	8
	.align		8
.nv.constant4:
        /*0000*/ 	.dword	__assertfail
	.align		8
        /*0008*/ 	.dword	__unnamed_1
	.align		8
        /*0010*/ 	.dword	__unnamed_2
	.align		8
        /*0018*/ 	.dword	_ZN40_INTERNAL_47751895_4_k_cu_d811b474_329454cuda3std3__45__cpo5beginE
	.align		8
        /*0020*/ 	.dword	_ZN40_INTERNAL_47751895_4_k_cu_d811b474_329454cuda3std3__45__cpo3endE
	.align		8
        /*0028*/ 	.dword	_ZN40_INTERNAL_47751895_4_k_cu_d811b474_329454cuda3std3__45__cpo6cbeginE
	.align		8
        /*0030*/ 	.dword	_ZN40_INTERNAL_47751895_4_k_cu_d811b474_329454cuda3std3__45__cpo4cendE
	.align		8
        /*0038*/ 	.dword	_ZN40_INTERNAL_47751895_4_k_cu_d811b474_329454cuda3std3__442_GLOBAL__N__47751895_4_k_cu_d811b474_329456ignoreE
	.align		8
        /*0040*/ 	.dword	_ZN40_INTERNAL_47751895_4_k_cu_d811b474_329454cuda3std3__419piecewise_constructE
	.align		8
        /*0048*/ 	.dword	_ZN40_INTERNAL_47751895_4_k_cu_d811b474_329454cuda3std3__48in_placeE
	.align		8
        /*0050*/ 	.dword	_ZN40_INTERNAL_47751895_4_k_cu_d811b474_329454cuda3std6ranges3__45__cpo4swapE
	.align		8
        /*0058*/ 	.dword	_ZN40_INTERNAL_47751895_4_k_cu_d811b474_329454cuda3std6ranges3__45__cpo9iter_moveE
	.align		8
        /*0060*/ 	.dword	_ZN40_INTERNAL_47751895_4_k_cu_d811b474_329454cute7productE
	.align		8
        /*0068*/ 	.dword	_ZN40_INTERNAL_47751895_4_k_cu_d811b474_329454cute1_E
	.align		8
        /*0070*/ 	.dword	$str$25
	.align		8
        /*0078*/ 	.dword	$str$26
	.align		8
        /*0080*/ 	.dword	$str$29
	.align		8
        /*0088*/ 	.dword	$str$30


//--------------------- .text._ZN7cutlass13device_kernelINS_4gemm6kernel13GemmUniversalIN4cute5tupleIJiiiiEEENS1_10collective13CollectiveMmaINS1_46MainloopSm100TmaUmmaWarpSpecializedBlockScaledILi9ELi2ELi2ENS5_IJNS4_1CILi2EEENSA_ILi4EEENSA_ILi1EEEEEEEENS5_IJNSA_ILi256EEENSA_ILi64EEESG_EEENS5_IJNS_12float_e2m1_tENS_13float_ue8m0_tEEEENS5_IJNS5_IJlSD_lEEENS4_6LayoutINS5_IJNS5_IJNS5_IJNSA_ILi32EEESC_EEEiEEESQ_NS5_IJSD_iEEEEEENS5_IJNS5_IJNS5_IJNSA_ILi16EEESC_EEEiEEENS5_IJNS5_IJNSA_ILi0EEESD_EEENSA_ILi512EEEEEENS5_IJSW_iEEEEEEEEEEESL_S13_NS4_8TiledMMAINS4_8MMA_AtomIJNS4_23SM100_MMA_MXF4_2x1SM_SSISJ_SJ_fSK_Li256ELi64ELi32ELNS4_4UMMA5MajorE0ELS18_0ELNS17_7ScaleInE0ELS19_0EEEEEENSN_INS5_IJSD_SD_SD_EEENS5_IJSW_SW_SW_EEEEENS5_IJNS4_10UnderscoreES1F_S1F_EEEEENS5_IJNS4_28SM100_TMA_2SM_LOAD_MULTICASTES1I_EEENS5_IJNS4_14ComposedLayoutINS4_7SwizzleILi3ELi4ELi3EEENS4_18smem_ptr_flag_bitsILi4EEENSN_INS5_IJNSA_ILi8EEESG_EEENS5_IJSG_SD_EEEEEEENSN_INS5_IJNS5_IJNS5_IJSP_SD_EEENS5_IJSO_SB_EEEEEESD_NS5_IJSB_SB_EEEEEENS5_IJNS5_IJNS5_IJSU_SY_EEESX_EEESW_NS5_IJSB_SY_EEEEEEEEEEEvNS4_8identityENS5_IJNS4_18SM100_TMA_2SM_LOADES1I_EEES24_vS25_EENS_8epilogue10collective18CollectiveEpilogueINS29_23Sm100TmaWarpSpecializedILi3ELi2ELi32ELb1ELb0EEEJNS5_IJNSA_ILi128EEESH_SG_EEENS5_IJNSN_IS2E_SD_EENSN_ISO_SD_EEEEENS_10bfloat16_tESM_S2J_SM_NS29_6fusion15FusionCallbacksIS2D_NS2K_17LinearCombinationIS2J_fS2J_fLNS_15FloatRoundStyleE2EEES2F_S2I_JEEENS4_5SM1004TMEM4LOAD26SM100_TMEM_LOAD_32dp32b32xENS4_13SM90_TMA_LOADENS1K_INS1L_ILi2ELi4ELi3EEENS1N_ILi16EEENSN_INS5_IJS1P_SO_EEENS5_IJSO_SD_EEEEEEENS4_39AutoVectorizingCopyWithAssumedAlignmentILi128EEENS4_14SM90_TMA_STOREES30_S32_S32_EEEvvEEEEvNT_6ParamsE --------------------------
	.section	.text._ZN7cutlass13device_kernelINS_4gemm6kernel13GemmUniversalIN4cute5tupleIJiiiiEEENS1_10collective13CollectiveMmaINS1_46MainloopSm100TmaUmmaWarpSpecializedBlockScaledILi9ELi2ELi2ENS5_IJNS4_1CILi2EEENSA_ILi4EEENSA_ILi1EEEEEEEENS5_IJNSA_ILi256EEENSA_ILi64EEESG_EEENS5_IJNS_12float_e2m1_tENS_13float_ue8m0_tEEEENS5_IJNS5_IJlSD_lEEENS4_6LayoutINS5_IJNS5_IJNS5_IJNSA_ILi32EEESC_EEEiEEESQ_NS5_IJSD_iEEEEEENS5_IJNS5_IJNS5_IJNSA_ILi16EEESC_EEEiEEENS5_IJNS5_IJNSA_ILi0EEESD_EEENSA_ILi512EEEEEENS5_IJSW_iEEEEEEEEEEESL_S13_NS4_8TiledMMAINS4_8MMA_AtomIJNS4_23SM100_MMA_MXF4_2x1SM_SSISJ_SJ_fSK_Li256ELi64ELi32ELNS4_4UMMA5MajorE0ELS18_0ELNS17_7ScaleInE0ELS19_0EEEEEENSN_INS5_IJSD_SD_SD_EEENS5_IJSW_SW_SW_EEEEENS5_IJNS4_10UnderscoreES1F_S1F_EEEEENS5_IJNS4_28SM100_TMA_2SM_LOAD_MULTICASTES1I_EEENS5_IJNS4_14ComposedLayoutINS4_7SwizzleILi3ELi4ELi3EEENS4_18smem_ptr_flag_bitsILi4EEENSN_INS5_IJNSA_ILi8EEESG_EEENS5_IJSG_SD_EEEEEEENSN_INS5_IJNS5_IJNS5_IJSP_SD_EEENS5_IJSO_SB_EEEEEESD_NS5_IJSB_SB_EEEEEENS5_IJNS5_IJNS5_IJSU_SY_EEESX_EEESW_NS5_IJSB_SY_EEEEEEEEEEEvNS4_8identityENS5_IJNS4_18SM100_TMA_2SM_LOADES1I_EEES24_vS25_EENS_8epilogue10collective18CollectiveEpilogueINS29_23Sm100TmaWarpSpecializedILi3ELi2ELi32ELb1ELb0EEEJNS5_IJNSA_ILi128EEESH_SG_EEENS5_IJNSN_IS2E_SD_EENSN_ISO_SD_EEEEENS_10bfloat16_tESM_S2J_SM_NS29_6fusion15FusionCallbacksIS2D_NS2K_17LinearCombinationIS2J_fS2J_fLNS_15FloatRoundStyleE2EEES2F_S2I_JEEENS4_5SM1004TMEM4LOAD26SM100_TMEM_LOAD_32dp32b32xENS4_13SM90_TMA_LOADENS1K_INS1L_ILi2ELi4ELi3EEENS1N_ILi16EEENSN_INS5_IJS1P_SO_EEENS5_IJSO_SD_EEEEEEENS4_39AutoVectorizingCopyWithAssumedAlignmentILi128EEENS4_14SM90_TMA_STOREES30_S32_S32_EEEvvEEEEvNT_6ParamsE,"ax",@progbits
	.align	128
.text._ZN7cutlass13device_kernelINS_4gemm6kernel13GemmUniversalIN4cute5tupleIJiiiiEEENS1_10collective13CollectiveMmaINS1_46MainloopSm100TmaUmmaWarpSpecializedBlockScaledILi9ELi2ELi2ENS5_IJNS4_1CILi2EEENSA_ILi4EEENSA_ILi1EEEEEEEENS5_IJNSA_ILi256EEENSA_ILi64EEESG_EEENS5_IJNS_12float_e2m1_tENS_13float_ue8m0_tEEEENS5_IJNS5_IJlSD_lEEENS4_6LayoutINS5_IJNS5_IJNS5_IJNSA_ILi32EEESC_EEEiEEESQ_NS5_IJSD_iEEEEEENS5_IJNS5_IJNS5_IJNSA_ILi16EEESC_EEEiEEENS5_IJNS5_IJNSA_ILi0EEESD_EEENSA_ILi512EEEEEENS5_IJSW_iEEEEEEEEEEESL_S13_NS4_8TiledMMAINS4_8MMA_AtomIJNS4_23SM100_MMA_MXF4_2x1SM_SSISJ_SJ_fSK_Li256ELi64ELi32ELNS4_4UMMA5MajorE0ELS18_0ELNS17_7ScaleInE0ELS19_0EEEEEENSN_INS5_IJSD_SD_SD_EEENS5_IJSW_SW_SW_EEEEENS5_IJNS4_10UnderscoreES1F_S1F_EEEEENS5_IJNS4_28SM100_TMA_2SM_LOAD_MULTICASTES1I_EEENS5_IJNS4_14ComposedLayoutINS4_7SwizzleILi3ELi4ELi3EEENS4_18smem_ptr_flag_bitsILi4EEENSN_INS5_IJNSA_ILi8EEESG_EEENS5_IJSG_SD_EEEEEEENSN_INS5_IJNS5_IJNS5_IJSP_SD_EEENS5_IJSO_SB_EEEEEESD_NS5_IJSB_SB_EEEEEENS5_IJNS5_IJNS5_IJSU_SY_EEESX_EEESW_NS5_IJSB_SY_EEEEEEEEEEEvNS4_8identityENS5_IJNS4_18SM100_TMA_2SM_LOADES1I_EEES24_vS25_EENS_8epilogue10collective18CollectiveEpilogueINS29_23Sm100TmaWarpSpecializedILi3ELi2ELi32ELb1ELb0EEEJNS5_IJNSA_ILi128EEESH_SG_EEENS5_IJNSN_IS2E_SD_EENSN_ISO_SD_EEEEENS_10bfloat16_tESM_S2J_SM_NS29_6fusion15FusionCallbacksIS2D_NS2K_17LinearCombinationIS2J_fS2J_fLNS_15FloatRoundStyleE2EEES2F_S2I_JEEENS4_5SM1004TMEM4LOAD26SM100_TMEM_LOAD_32dp32b32xENS4_13SM90_TMA_LOADENS1K_INS1L_ILi2ELi4ELi3EEENS1N_ILi16EEENSN_INS5_IJS1P_SO_EEENS5_IJSO_SD_EEEEEEENS4_39AutoVectorizingCopyWithAssumedAlignmentILi128EEENS4_14SM90_TMA_STOREES30_S32_S32_EEEvvEEEEvNT_6ParamsE:
        .type           _ZN7cutlass13device_kernelINS_4gemm6kernel13GemmUniversalIN4cute5tupleIJiiiiEEENS1_10collective13CollectiveMmaINS1_46MainloopSm100TmaUmmaWarpSpecializedBlockScaledILi9ELi2ELi2ENS5_IJNS4_1CILi2EEENSA_ILi4EEENSA_ILi1EEEEEEEENS5_IJNSA_ILi256EEENSA_ILi64EEESG_EEENS5_IJNS_12float_e2m1_tENS_13float_ue8m0_tEEEENS5_IJNS5_IJlSD_lEEENS4_6LayoutINS5_IJNS5_IJNS5_IJNSA_ILi32EEESC_EEEiEEESQ_NS5_IJSD_iEEEEEENS5_IJNS5_IJNS5_IJNSA_ILi16EEESC_EEEiEEENS5_IJNS5_IJNSA_ILi0EEESD_EEENSA_ILi512EEEEEENS5_IJSW_iEEEEEEEEEEESL_S13_NS4_8TiledMMAINS4_8MMA_AtomIJNS4_23SM100_MMA_MXF4_2x1SM_SSISJ_SJ_fSK_Li256ELi64ELi32ELNS4_4UMMA5MajorE0ELS18_0ELNS17_7ScaleInE0ELS19_0EEEEEENSN_INS5_IJSD_SD_SD_EEENS5_IJSW_SW_SW_EEEEENS5_IJNS4_10UnderscoreES1F_S1F_EEEEENS5_IJNS4_28SM100_TMA_2SM_LOAD_MULTICASTES1I_EEENS5_IJNS4_14ComposedLayoutINS4_7SwizzleILi3ELi4ELi3EEENS4_18smem_ptr_flag_bitsILi4EEENSN_INS5_IJNSA_ILi8EEESG_EEENS5_IJSG_SD_EEEEEEENSN_INS5_IJNS5_IJNS5_IJSP_SD_EEENS5_IJSO_SB_EEEEEESD_NS5_IJSB_SB_EEEEEENS5_IJNS5_IJNS5_IJSU_SY_EEESX_EEESW_NS5_IJSB_SY_EEEEEEEEEEEvNS4_8identityENS5_IJNS4_18SM100_TMA_2SM_LOADES1I_EEES24_vS25_EENS_8epilogue10collective18CollectiveEpilogueINS29_23Sm100TmaWarpSpecializedILi3ELi2ELi32ELb1ELb0EEEJNS5_IJNSA_ILi128EEESH_SG_EEENS5_IJNSN_IS2E_SD_EENSN_ISO_SD_EEEEENS_10bfloat16_tESM_S2J_SM_NS29_6fusion15FusionCallbacksIS2D_NS2K_17LinearCombinationIS2J_fS2J_fLNS_15FloatRoundStyleE2EEES2F_S2I_JEEENS4_5SM1004TMEM4LOAD26SM100_TMEM_LOAD_32dp32b32xENS4_13SM90_TMA_LOADENS1K_INS1L_ILi2ELi4ELi3EEENS1N_ILi16EEENSN_INS5_IJS1P_SO_EEENS5_IJSO_SD_EEEEEEENS4_39AutoVectorizingCopyWithAssumedAlignmentILi128EEENS4_14SM90_TMA_STOREES30_S32_S32_EEEvvEEEEvNT_6ParamsE,@function
        .size           _ZN7cutlass13device_kernelINS_4gemm6kernel13GemmUniversalIN4cute5tupleIJiiiiEEENS1_10collective13CollectiveMmaINS1_46MainloopSm100TmaUmmaWarpSpecializedBlockScaledILi9ELi2ELi2ENS5_IJNS4_1CILi2EEENSA_ILi4EEENSA_ILi1EEEEEEEENS5_IJNSA_ILi256EEENSA_ILi64EEESG_EEENS5_IJNS_12float_e2m1_tENS_13float_ue8m0_tEEEENS5_IJNS5_IJlSD_lEEENS4_6LayoutINS5_IJNS5_IJNS5_IJNSA_ILi32EEESC_EEEiEEESQ_NS5_IJSD_iEEEEEENS5_IJNS5_IJNS5_IJNSA_ILi16EEESC_EEEiEEENS5_IJNS5_IJNSA_ILi0EEESD_EEENSA_ILi512EEEEEENS5_IJSW_iEEEEEEEEEEESL_S13_NS4_8TiledMMAINS4_8MMA_AtomIJNS4_23SM100_MMA_MXF4_2x1SM_SSISJ_SJ_fSK_Li256ELi64ELi32ELNS4_4UMMA5MajorE0ELS18_0ELNS17_7ScaleInE0ELS19_0EEEEEENSN_INS5_IJSD_SD_SD_EEENS5_IJSW_SW_SW_EEEEENS5_IJNS4_10UnderscoreES1F_S1F_EEEEENS5_IJNS4_28SM100_TMA_2SM_LOAD_MULTICASTES1I_EEENS5_IJNS4_14ComposedLayoutINS4_7SwizzleILi3ELi4ELi3EEENS4_18smem_ptr_flag_bitsILi4EEENSN_INS5_IJNSA_ILi8EEESG_EEENS5_IJSG_SD_EEEEEEENSN_INS5_IJNS5_IJNS5_IJSP_SD_EEENS5_IJSO_SB_EEEEEESD_NS5_IJSB_SB_EEEEEENS5_IJNS5_IJNS5_IJSU_SY_EEESX_EEESW_NS5_IJSB_SY_EEEEEEEEEEEvNS4_8identityENS5_IJNS4_18SM100_TMA_2SM_LOADES1I_EEES24_vS25_EENS_8epilogue10collective18CollectiveEpilogueINS29_23Sm100TmaWarpSpecializedILi3ELi2ELi32ELb1ELb0EEEJNS5_IJNSA_ILi128EEESH_SG_EEENS5_IJNSN_IS2E_SD_EENSN_ISO_SD_EEEEENS_10bfloat16_tESM_S2J_SM_NS29_6fusion15FusionCallbacksIS2D_NS2K_17LinearCombinationIS2J_fS2J_fLNS_15FloatRoundStyleE2EEES2F_S2I_JEEENS4_5SM1004TMEM4LOAD26SM100_TMEM_LOAD_32dp32b32xENS4_13SM90_TMA_LOADENS1K_INS1L_ILi2ELi4ELi3EEENS1N_ILi16EEENSN_INS5_IJS1P_SO_EEENS5_IJSO_SD_EEEEEEENS4_39AutoVectorizingCopyWithAssumedAlignmentILi128EEENS4_14SM90_TMA_STOREES30_S32_S32_EEEvvEEEEvNT_6ParamsE,(.L_x_191 - _ZN7cutlass13device_kernelINS_4gemm6kernel13GemmUniversalIN4cute5tupleIJiiiiEEENS1_10collective13CollectiveMmaINS1_46MainloopSm100TmaUmmaWarpSpecializedBlockScaledILi9ELi2ELi2ENS5_IJNS4_1CILi2EEENSA_ILi4EEENSA_ILi1EEEEEEEENS5_IJNSA_ILi256EEENSA_ILi64EEESG_EEENS5_IJNS_12float_e2m1_tENS_13float_ue8m0_tEEEENS5_IJNS5_IJlSD_lEEENS4_6LayoutINS5_IJNS5_IJNS5_IJNSA_ILi32EEESC_EEEiEEESQ_NS5_IJSD_iEEEEEENS5_IJNS5_IJNS5_IJNSA_ILi16EEESC_EEEiEEENS5_IJNS5_IJNSA_ILi0EEESD_EEENSA_ILi512EEEEEENS5_IJSW_iEEEEEEEEEEESL_S13_NS4_8TiledMMAINS4_8MMA_AtomIJNS4_23SM100_MMA_MXF4_2x1SM_SSISJ_SJ_fSK_Li256ELi64ELi32ELNS4_4UMMA5MajorE0ELS18_0ELNS17_7ScaleInE0ELS19_0EEEEEENSN_INS5_IJSD_SD_SD_EEENS5_IJSW_SW_SW_EEEEENS5_IJNS4_10UnderscoreES1F_S1F_EEEEENS5_IJNS4_28SM100_TMA_2SM_LOAD_MULTICASTES1I_EEENS5_IJNS4_14ComposedLayoutINS4_7SwizzleILi3ELi4ELi3EEENS4_18smem_ptr_flag_bitsILi4EEENSN_INS5_IJNSA_ILi8EEESG_EEENS5_IJSG_SD_EEEEEEENSN_INS5_IJNS5_IJNS5_IJSP_SD_EEENS5_IJSO_SB_EEEEEESD_NS5_IJSB_SB_EEEEEENS5_IJNS5_IJNS5_IJSU_SY_EEESX_EEESW_NS5_IJSB_SY_EEEEEEEEEEEvNS4_8identityENS5_IJNS4_18SM100_TMA_2SM_LOADES1I_EEES24_vS25_EENS_8epilogue10collective18CollectiveEpilogueINS29_23Sm100TmaWarpSpecializedILi3ELi2ELi32ELb1ELb0EEEJNS5_IJNSA_ILi128EEESH_SG_EEENS5_IJNSN_IS2E_SD_EENSN_ISO_SD_EEEEENS_10bfloat16_tESM_S2J_SM_NS29_6fusion15FusionCallbacksIS2D_NS2K_17LinearCombinationIS2J_fS2J_fLNS_15FloatRoundStyleE2EEES2F_S2I_JEEENS4_5SM1004TMEM4LOAD26SM100_TMEM_LOAD_32dp32b32xENS4_13SM90_TMA_LOADENS1K_INS1L_ILi2ELi4ELi3EEENS1N_ILi16EEENSN_INS5_IJS1P_SO_EEENS5_IJSO_SD_EEEEEEENS4_39AutoVectorizingCopyWithAssumedAlignmentILi128EEENS4_14SM90_TMA_STOREES30_S32_S32_EEEvvEEEEvNT_6ParamsE)
        .other          _ZN7cutlass13device_kernelINS_4gemm6kernel13GemmUniversalIN4cute5tupleIJiiiiEEENS1_10collective13CollectiveMmaINS1_46MainloopSm100TmaUmmaWarpSpecializedBlockScaledILi9ELi2ELi2ENS5_IJNS4_1CILi2EEENSA_ILi4EEENSA_ILi1EEEEEEEENS5_IJNSA_ILi256EEENSA_ILi64EEESG_EEENS5_IJNS_12float_e2m1_tENS_13float_ue8m0_tEEEENS5_IJNS5_IJlSD_lEEENS4_6LayoutINS5_IJNS5_IJNS5_IJNSA_ILi32EEESC_EEEiEEESQ_NS5_IJSD_iEEEEEENS5_IJNS5_IJNS5_IJNSA_ILi16EEESC_EEEiEEENS5_IJNS5_IJNSA_ILi0EEESD_EEENSA_ILi512EEEEEENS5_IJSW_iEEEEEEEEEEESL_S13_NS4_8TiledMMAINS4_8MMA_AtomIJNS4_23SM100_MMA_MXF4_2x1SM_SSISJ_SJ_fSK_Li256ELi64ELi32ELNS4_4UMMA5MajorE0ELS18_0ELNS17_7ScaleInE0ELS19_0EEEEEENSN_INS5_IJSD_SD_SD_EEENS5_IJSW_SW_SW_EEEEENS5_IJNS4_10UnderscoreES1F_S1F_EEEEENS5_IJNS4_28SM100_TMA_2SM_LOAD_MULTICASTES1I_EEENS5_IJNS4_14ComposedLayoutINS4_7SwizzleILi3ELi4ELi3EEENS4_18smem_ptr_flag_bitsILi4EEENSN_INS5_IJNSA_ILi8EEESG_EEENS5_IJSG_SD_EEEEEEENSN_INS5_IJNS5_IJNS5_IJSP_SD_EEENS5_IJSO_SB_EEEEEESD_NS5_IJSB_SB_EEEEEENS5_IJNS5_IJNS5_IJSU_SY_EEESX_EEESW_NS5_IJSB_SY_EEEEEEEEEEEvNS4_8identityENS5_IJNS4_18SM100_TMA_2SM_LOADES1I_EEES24_vS25_EENS_8epilogue10collective18CollectiveEpilogueINS29_23Sm100TmaWarpSpecializedILi3ELi2ELi32ELb1ELb0EEEJNS5_IJNSA_ILi128EEESH_SG_EEENS5_IJNSN_IS2E_SD_EENSN_ISO_SD_EEEEENS_10bfloat16_tESM_S2J_SM_NS29_6fusion15FusionCallbacksIS2D_NS2K_17LinearCombinationIS2J_fS2J_fLNS_15FloatRoundStyleE2EEES2F_S2I_JEEENS4_5SM1004TMEM4LOAD26SM100_TMEM_LOAD_32dp32b32xENS4_13SM90_TMA_LOADENS1K_INS1L_ILi2ELi4ELi3EEENS1N_ILi16EEENSN_INS5_IJS1P_SO_EEENS5_IJSO_SD_EEEEEEENS4_39AutoVectorizingCopyWithAssumedAlignmentILi128EEENS4_14SM90_TMA_STOREES30_S32_S32_EEEvvEEEEvNT_6ParamsE,@"STO_CUDA_ENTRY STV_DEFAULT"
_ZN7cutlass13device_kernelINS_4gemm6kernel13GemmUniversalIN4cute5tupleIJiiiiEEENS1_10collective13CollectiveMmaINS1_46MainloopSm100TmaUmmaWarpSpecializedBlockScaledILi9ELi2ELi2ENS5_IJNS4_1CILi2EEENSA_ILi4EEENSA_ILi1EEEEEEEENS5_IJNSA_ILi256EEENSA_ILi64EEESG_EEENS5_IJNS_12float_e2m1_tENS_13float_ue8m0_tEEEENS5_IJNS5_IJlSD_lEEENS4_6LayoutINS5_IJNS5_IJNS5_IJNSA_ILi32EEESC_EEEiEEESQ_NS5_IJSD_iEEEEEENS5_IJNS5_IJNS5_IJNSA_ILi16EEESC_EEEiEEENS5_IJNS5_IJNSA_ILi0EEESD_EEENSA_ILi512EEEEEENS5_IJSW_iEEEEEEEEEEESL_S13_NS4_8TiledMMAINS4_8MMA_AtomIJNS4_23SM100_MMA_MXF4_2x1SM_SSISJ_SJ_fSK_Li256ELi64ELi32ELNS4_4UMMA5MajorE0ELS18_0ELNS17_7ScaleInE0ELS19_0EEEEEENSN_INS5_IJSD_SD_SD_EEENS5_IJSW_SW_SW_EEEEENS5_IJNS4_10UnderscoreES1F_S1F_EEEEENS5_IJNS4_28SM100_TMA_2SM_LOAD_MULTICASTES1I_EEENS5_IJNS4_14ComposedLayoutINS4_7SwizzleILi3ELi4ELi3EEENS4_18smem_ptr_flag_bitsILi4EEENSN_INS5_IJNSA_ILi8EEESG_EEENS5_IJSG_SD_EEEEEEENSN_INS5_IJNS5_IJNS5_IJSP_SD_EEENS5_IJSO_SB_EEEEEESD_NS5_IJSB_SB_EEEEEENS5_IJNS5_IJNS5_IJSU_SY_EEESX_EEESW_NS5_IJSB_SY_EEEEEEEEEEEvNS4_8identityENS5_IJNS4_18SM100_TMA_2SM_LOADES1I_EEES24_vS25_EENS_8epilogue10collective18CollectiveEpilogueINS29_23Sm100TmaWarpSpecializedILi3ELi2ELi32ELb1ELb0EEEJNS5_IJNSA_ILi128EEESH_SG_EEENS5_IJNSN_IS2E_SD_EENSN_ISO_SD_EEEEENS_10bfloat16_tESM_S2J_SM_NS29_6fusion15FusionCallbacksIS2D_NS2K_17LinearCombinationIS2J_fS2J_fLNS_15FloatRoundStyleE2EEES2F_S2I_JEEENS4_5SM1004TMEM4LOAD26SM100_TMEM_LOAD_32dp32b32xENS4_13SM90_TMA_LOADENS1K_INS1L_ILi2ELi4ELi3EEENS1N_ILi16EEENSN_INS5_IJS1P_SO_EEENS5_IJSO_SD_EEEEEEENS4_39AutoVectorizingCopyWithAssumedAlignmentILi128EEENS4_14SM90_TMA_STOREES30_S32_S32_EEEvvEEEEvNT_6ParamsE:
[----:B------:R-:W1:Y:S01]  /*0000*/  LDC R1, c[0x0][0x37c] ;  /* 0x0000df00ff017b82 */ /* 0x000e620000000800 */
[----:B------:R-:W2:Y:S01]  /*0010*/  S2R R95, SR_TID.X ;  /* 0x00000000005f7919 */ /* 0x000ea20000002100 */
[----:B------:R-:W3:Y:S06]  /*0020*/  LDCU.64 UR12, c[0x0][0xc90] ;  /* 0x00019200ff0c77ac */ /* 0x000eec0008000a00 */
[----:B------:R-:W4:Y:S01]  /*0030*/  S2UR UR57, SR_CgaCtaId ;  /* 0x00000000003979c3 */ /* 0x000f220000008800 */
[----:B------:R-:W-:Y:S02]  /*0040*/  PRMT R88, RZ, 0x7610, R88 ;  /* 0x00007610ff587816 */ /* 0x000fe40000000058 */
[----:B------:R-:W-:-:S02]  /*0050*/  ELECT P0, URZ, PT ;  /* 0x0000000000ff782f */ /* 0x000fc40003800000 */
[----:B---3--:R-:W-:-:S04]  /*0060*/  ISETP.NE.U32.AND P1, PT, RZ, UR12, PT ;  /* 0x0000000cff007c0c */ /* 0x008fc8000bf25070 */
[----:B------:R-:W-:Y:S01]  /*0070*/  ISETP.NE.AND.EX P2, PT, RZ, UR13, PT, P1 ;  /* 0x0000000dff007c0c */ /* 0x000fe2000bf45310 */
[----:B----4-:R-:W-:Y:S02]  /*0080*/  ULOP3.LUT UR72, UR57, 0x1, URZ, 0xc0, !UPT ;  /* 0x0000000139487892 */ /* 0x010fe4000f8ec0ff */
[----:B------:R-:W-:Y:S01]  /*0090*/  ULOP3.LUT UR73, UR57, 0x1, URZ, 0x3c, !UPT ;  /* 0x0000000139497892 */ /* 0x000fe2000f8e3cff */
[----:B--2---:R-:W-:-:S05]  /*00a0*/  SHF.R.U32.HI R89, RZ, 0x5, R95 ;  /* 0x00000005ff597819 */ /* 0x004fca000001165f */
[----:B------:R-:W2:Y:S02]  /*00b0*/  SHFL.IDX PT, R0, R89, RZ, 0x1f ;  /* 0x00001fff59007589 */ /* 0x000ea400000e0000 */
[----:B--2---:R-:W-:Y:S02]  /*00c0*/  R2UR UR19, R0 ;  /* 0x00000000001372ca */ /* 0x004fe400000e0000 */
[----:B-1----:R-:W-:Y:S05]  /*00d0*/  @P2 BRA `(.L_x_0) ;  /* 0x0000000000302947 */ /* 0x002fea0003800000 */
[----:B------:R-:W1:Y:S02]  /*00e0*/  LDCU.64 UR4, c[0x0][0xc88] ;  /* 0x00019100ff0477ac */ /* 0x000e640008000a00 */
[----:B-1----:R-:W-:-:S04]  /*00f0*/  UISETP.NE.U32.AND UP0, UPT, UR4, URZ, UPT ;  /* 0x000000ff0400728c */ /* 0x002fc8000bf05070 */
[----:B------:R-:W-:-:S09]  /*0100*/  UISETP.NE.AND.EX UP0, UPT, UR5, URZ, UPT, UP0 ;  /* 0x000000ff0500728c */ /* 0x000fd2000bf05300 */
[----:B------:R-:W-:Y:S05]  /*0110*/  BRA.U !UP0, `(.L_x_1) ;  /* 0x0000000108147547 */ /* 0x000fea000b800000 */
[----:B------:R-:W1:Y:S01]  /*0120*/  LDC.64 R2, c[0x0][0xc88] ;  /* 0x00032200ff027b82 */ /* 0x000e620000000a00 */
[----:B------:R-:W1:Y:S02]  /*0130*/  LDCU.64 UR4, c[0x0][0x358] ;  /* 0x00006b00ff0477ac */ /* 0x000e640008000a00 */
[----:B-1----:R1:W5:Y:S01]  /*0140*/  LDG.E R41, desc[UR4][R2.64] ;  /* 0x0000000402297981 */ /* 0x002362000c1e1900 */
[----:B------:R-:W-:Y:S01]  /*0150*/  HFMA2 R88, -RZ, RZ, 0, 5.9604644775390625e-08 ;  /* 0x00000001ff587431 */ /* 0x000fe200000001ff */
[----:B------:R-:W-:Y:S05]  /*0160*/  BRA `(.L_x_0) ;  /* 0x00000000000c7947 */ /* 0x000fea0003800000 */
.L_x_1:
[----:B------:R-:W1:Y:S01]  /*0170*/  LDCU UR4, c[0x0][0xc80] ;  /* 0x00019000ff0477ac */ /* 0x000e620008000800 */
[----:B------:R-:W-:Y:S01]  /*0180*/  HFMA2 R88, -RZ, RZ, 0, 5.9604644775390625e-08 ;  /* 0x00000001ff587431 */ /* 0x000fe200000001ff */
[----:B-1----:R-:W-:-:S07]  /*0190*/  MOV R41, UR4 ;  /* 0x0000000400297c02 */ /* 0x002fce0008000f00 */
.L_x_0:
[----:B------:R-:W2:Y:S02]  /*01a0*/  LDCU.64 UR4, c[0x0][0xcb0] ;  /* 0x00019600ff0477ac */ /* 0x000ea40008000a00 */
[----:B--2---:R-:W-:-:S04]  /*01b0*/  UISETP.NE.U32.AND UP0, UPT, UR4, URZ, UPT ;  /* 0x000000ff0400728c */ /* 0x004fc8000bf05070 */
[----:B------:R-:W-:-:S09]  /*01c0*/  UISETP.NE.AND.EX UP0, UPT, UR5, URZ, UPT, UP0 ;  /* 0x000000ff0500728c */ /* 0x000fd2000bf05300 */
[----:B------:R-:W-:Y:S05]  /*01d0*/  BRA.U UP0, `(.L_x_2) ;  /* 0x0000000100287547 */ /* 0x000fea000b800000 */
[----:B------:R-:W2:Y:S02]  /*01e0*/  LDCU.64 UR4, c[0x0][0xca8] ;  /* 0x00019500ff0477ac */ /* 0x000ea40008000a00 */
[----:B--2---:R-:W-:-:S04]  /*01f0*/  UISETP.NE.U32.AND UP0, UPT, UR4, URZ, UPT ;  /* 0x000000ff0400728c */ /* 0x004fc8000bf05070 */
[----:B------:R-:W-:-:S09]  /*0200*/  UISETP.NE.AND.EX UP0, UPT, UR5, URZ, UPT, UP0 ;  /* 0x000000ff0500728c */ /* 0x000fd2000bf05300 */
[----:B------:R-:W-:Y:S05]  /*0210*/  BRA.U !UP0, `(.L_x_3) ;  /* 0x0000000108107547 */ /* 0x000fea000b800000 */
[----:B------:R-:W2:Y:S01]  /*0220*/  LDC.64 R38, c[0x0][0xca8] ;  /* 0x00032a00ff267b82 */ /* 0x000ea20000000a00 */
[----:B------:R-:W2:Y:S02]  /*0230*/  LDCU.64 UR4, c[0x0][0x358] ;  /* 0x00006b00ff0477ac */ /* 0x000ea40008000a00 */
[----:B--2---:R2:W5:Y:S01]  /*0240*/  LDG.E R38, desc[UR4][R38.64] ;  /* 0x0000000426267981 */ /* 0x004562000c1e1900 */
[----:B------:R-:W-:Y:S05]  /*0250*/  BRA `(.L_x_2) ;  /* 0x0000000000087947 */ /* 0x000fea0003800000 */
.L_x_3:
[----:B------:R-:W2:Y:S02]  /*0260*/  LDCU UR4, c[0x0][0xca0] ;  /* 0x00019400ff0477ac */ /* 0x000ea40008000800 */
[----:B--2---:R-:W-:Y:S02]  /*0270*/  MOV R38, UR4 ;  /* 0x0000000400267c02 */ /* 0x004fe40008000f00 */
.L_x_2:
[----:B------:R-:W-:Y:S01]  /*0280*/  IMAD.U32 R0, RZ, RZ, UR19 ;  /* 0x00000013ff007e24 */ /* 0x000fe2000f8e00ff */
[----:B------:R-:W-:Y:S04]  /*0290*/  BSSY.RECONVERGENT B0, `(.L_x_4) ;  /* 0x0000012000007945 */ /* 0x000fe80003800200 */
[C---:B------:R-:W-:Y:S02]  /*02a0*/  ISETP.NE.OR P3, PT, R0.reuse, 0x1, !P0 ;  /* 0x000000010000780c */ /* 0x040fe40004765670 */
[----:B------:R-:W-:-:S11]  /*02b0*/  ISETP.NE.OR P2, PT, R0, 0x3, !P0 ;  /* 0x000000030000780c */ /* 0x000fd60004745670 */
[----:B------:R-:W-:Y:S05]  /*02c0*/  @P3 BRA `(.L_x_5) ;  /* 0x0000000000383947 */ /* 0x000fea0003800000 */
[----:B------:R-:W3:Y:S02]  /*02d0*/  LDCU.64 UR4, c[0x0][0x348] ;  /* 0x00006900ff0477ac */ /* 0x000ee40008000a00 */
[----:B---3--:R-:W-:Y:S02]  /*02e0*/  UIADD3 UR10, UP3, UPT, UR4, 0x80, URZ ;  /* 0x00000080040a7890 */ /* 0x008fe4000ff7e0ff */
[----:B------:R-:W-:Y:S02]  /*02f0*/  UIADD3 UR8, UP2, UPT, UR4, 0x180, URZ ;  /* 0x0000018004087890 */ /* 0x000fe4000ff5e0ff */
[----:B------:R-:W-:Y:S02]  /*0300*/  UIADD3 UR6, UP1, UPT, UR4, 0x280, URZ ;  /* 0x0000028004067890 */ /* 0x000fe4000ff3e0ff */
[----:B------:R-:W-:Y:S02]  /*0310*/  UIADD3 UR4, UP0, UPT, UR4, 0x380, URZ ;  /* 0x0000038004047890 */ /* 0x000fe4000ff1e0ff */
[----:B------:R-:W-:-:S02]  /*0320*/  UIADD3.X UR11, UPT, UPT, URZ, UR5, URZ, UP3, !UPT ;  /* 0x00000005ff0b7290 */ /* 0x000fc40009ffe4ff */
[----:B------:R-:W-:Y:S02]  /*0330*/  UIADD3.X UR9, UPT, UPT, URZ, UR5, URZ, UP2, !UPT ;  /* 0x00000005ff097290 */ /* 0x000fe400097fe4ff */
[----:B------:R-:W-:Y:S02]  /*0340*/  UIADD3.X UR7, UPT, UPT, URZ, UR5, URZ, UP1, !UPT ;  /* 0x00000005ff077290 */ /* 0x000fe40008ffe4ff */
[----:B------:R-:W-:-:S03]  /*0350*/  UIADD3.X UR5, UPT, UPT, URZ, UR5, URZ, UP0, !UPT ;  /* 0x00000005ff057290 */ /* 0x000fc600087fe4ff */
[----:B------:R3:W-:Y:S02]  /*0360*/  UTMACCTL.PF [UR10] ;  /* 0x000000000a0079b9 */ /* 0x0007e40008040000 */
[----:B------:R3:W-:Y:S02]  /*0370*/  UTMACCTL.PF [UR8] ;  /* 0x00000000080079b9 */ /* 0x0007e40008040000 */
[----:B------:R3:W-:Y:S02]  /*0380*/  UTMACCTL.PF [UR6] ;  /* 0x00000000060079b9 */ /* 0x0007e40008040000 */
[----:B------:R3:W-:Y:S02]  /*0390*/  UTMACCTL.PF [UR4] ;  /* 0x00000000040079b9 */ /* 0x0007e40008040000 */
[----:B---3--:R-:W-:Y:S01]  /*03a0*/  NOP ;  /* 0x0000000000007918 */ /* 0x008fe20000000000 */
.L_x_5:
[----:B------:R-:W-:Y:S05]  /*03b0*/  BSYNC.RECONVERGENT B0 ;  /* 0x0000000000007941 */ /* 0x000fea0003800200 */
.L_x_4:
[----:B------:R-:W-:Y:S04]  /*03c0*/  BSSY.RECONVERGENT B0, `(.L_x_6) ;  /* 0x000000a000007945 */ /* 0x000fe80003800200 */
[----:B------:R-:W-:Y:S05]  /*03d0*/  @P2 BRA `(.L_x_7) ;  /* 0x0000000000202947 */ /* 0x000fea0003800000 */
[----:B------:R-:W3:Y:S02]  /*03e0*/  LDCU.64 UR4, c[0x0][0x348] ;  /* 0x00006900ff0477ac */ /* 0x000ee40008000a00 */
[----:B---3--:R-:W-:Y:S02]  /*03f0*/  UIADD3 UR6, UP1, UPT, UR4, 0x980, URZ ;  /* 0x0000098004067890 */ /* 0x008fe4000ff3e0ff */
[----:B------:R-:W-:Y:S02]  /*0400*/  UIADD3 UR4, UP0, UPT, UR4, 0xa80, URZ ;  /* 0x00000a8004047890 */ /* 0x000fe4000ff1e0ff */
[----:B------:R-:W-:Y:S02]  /*0410*/  UIADD3.X UR7, UPT, UPT, URZ, UR5, URZ, UP1, !UPT ;  /* 0x00000005ff077290 */ /* 0x000fe40008ffe4ff */
[----:B------:R-:W-:-:S07]  /*0420*/  UIADD3.X UR5, UPT, UPT, URZ, UR5, URZ, UP0, !UPT ;  /* 0x00000005ff057290 */ /* 0x000fce00087fe4ff */
[----:B------:R3:W-:Y:S02]  /*0430*/  UTMACCTL.PF [UR6] ;  /* 0x00000000060079b9 */ /* 0x0007e40008040000 */
[----:B------:R3:W-:Y:S02]  /*0440*/  UTMACCTL.PF [UR4] ;  /* 0x00000000040079b9 */ /* 0x0007e40008040000 */
[----:B---3--:R-:W-:Y:S01]  /*0450*/  NOP ;  /* 0x0000000000007918 */ /* 0x008fe20000000000 */
.L_x_7:
[----:B------:R-:W-:Y:S05]  /*0460*/  BSYNC.RECONVERGENT B0 ;  /* 0x0000000000007941 */ /* 0x000fea0003800200 */
.L_x_6:
[----:B------:R-:W3:Y:S01]  /*0470*/  LDCU.64 UR4, c[0x0][0xc88] ;  /* 0x00019100ff0477ac */ /* 0x000ee20008000a00 */
[----:B------:R-:W-:Y:S01]  /*0480*/  ISETP.NE.AND.EX P1, PT, RZ, UR13, PT, P1 ;  /* 0x0000000dff007c0c */ /* 0x000fe2000bf25310 */
[----:B------:R-:W-:Y:S01]  /*0490*/  UPLOP3.LUT UP4, UPT, UPT, UPT, UPT, 0x80, 0x8 ;  /* 0x000000000008789c */ /* 0x000fe20003f8f070 */
[----:B---3--:R-:W-:-:S04]  /*04a0*/  ISETP.NE.U32.AND P2, PT, RZ, UR4, PT ;  /* 0x00000004ff007c0c */ /* 0x008fc8000bf45070 */
[----:B------:R-:W-:-:S13]  /*04b0*/  ISETP.NE.AND.EX P2, PT, RZ, UR5, PT, P2 ;  /* 0x00000005ff007c0c */ /* 0x000fda000bf45320 */
[----:B------:R-:W-:Y:S05]  /*04c0*/  @P2 BRA P1, `(.L_x_8) ;  /* 0x0000000000282947 */ /* 0x000fea0000800000 */
[----:B------:R-:W-:Y:S01]  /*04d0*/  UISETP.NE.U32.AND UP0, UPT, UR12, URZ, UPT ;  /* 0x000000ff0c00728c */ /* 0x000fe2000bf05070 */
[----:B-----5:R-:W-:Y:S01]  /*04e0*/  FSETP.NEU.AND P1, PT, R41, RZ, PT ;  /* 0x000000ff2900720b */ /* 0x020fe20003f2d000 */
[----:B------:R-:W-:Y:S02]  /*04f0*/  UISETP.NE.U32.AND UP2, UPT, UR4, URZ, UPT ;  /* 0x000000ff0400728c */ /* 0x000fe4000bf45070 */
[----:B------:R-:W-:Y:S02]  /*0500*/  UISETP.NE.AND.EX UP1, UPT, UR13, URZ, UPT, UP0 ;  /* 0x000000ff0d00728c */ /* 0x000fe4000bf25300 */
[----:B------:R-:W-:-:S04]  /*0510*/  UISETP.NE.AND.EX UP0, UPT, UR5, URZ, UPT, UP2 ;  /* 0x000000ff0500728c */ /* 0x000fc8000bf05320 */
[----:B------:R-:W-:-:S04]  /*0520*/  USEL UR4, URZ, 0xffffffff, UP0 ;  /* 0xffffffffff047887 */ /* 0x000fc80008000000 */
[----:B------:R-:W-:Y:S01]  /*0530*/  VOTEU.ANY UP0, P1 ;  /* 0x0000000000ff7886 */ /* 0x000fe20000800100 */
[----:B------:R-:W-:-:S04]  /*0540*/  @!UP1 USEL UR4, URZ, 0xffffffff, UP0 ;  /* 0xffffffffff049887 */ /* 0x000fc80008000000 */
[----:B------:R-:W-:-:S04]  /*0550*/  ULOP3.LUT UR4, UR4, 0x1, URZ, 0xc0, !UPT ;  /* 0x0000000104047892 */ /* 0x000fc8000f8ec0ff */
[----:B------:R-:W-:-:S11]  /*0560*/  UISETP.NE.U32.AND UP4, UPT, UR4, 0x1, UPT ;  /* 0x000000010400788c */ /* 0x000fd6000bf85070 */
.L_x_8:
[----:B------:R-:W3:Y:S01]  /*0570*/  SHFL.IDX PT, R0, R89, RZ, 0x1f ;  /* 0x00001fff59007589 */ /* 0x000ee200000e0000 */
[----:B------:R-:W-:-:S04]  /*0580*/  UISETP.NE.AND UP0, UPT, UR19, 0x2, UPT ;  /* 0x000000021300788c */ /* 0x000fc8000bf05270 */
[----:B------:R-:W-:Y:S02]  /*0590*/  UISETP.EQ.AND UP1, UPT, UR72, URZ, !UP0 ;  /* 0x000000ff4800728c */ /* 0x000fe4000c722270 */
[----:B------:R-:W-:-:S04]  /*05a0*/  USEL UR48, URZ, 0x1, UP0 ;  /* 0x00000001ff307887 */ /* 0x000fc80008000000 */
[----:B------:R-:W-:Y:S02]  /*05b0*/  PLOP3.LUT P4, PT, P0, PT, UP1, 0x80, 0x8 ;  /* 0x000000000008781c */ /* 0x000fe4000078f018 */
[----:B---3--:R-:W-:-:S13]  /*05c0*/  ISETP.NE.AND P1, PT, R0, RZ, PT ;  /* 0x000000ff0000720c */ /* 0x008fda0003f25270 */
[----:B------:R-:W-:Y:S05]  /*05d0*/  @P1 BRA `(.L_x_9) ;  /* 0x0000000000881947 */ /* 0x000fea0003800000 */
[----:B------:R-:W-:Y:S01]  /*05e0*/  ELECT P1, URZ, PT ;  /* 0x0000000000ff782f */ /* 0x000fe20003820000 */
[----:B------:R-:W-:-:S12]  /*05f0*/  BSSY.RECONVERGENT B0, `(.L_x_9) ;  /* 0x0000020000007945 */ /* 0x000fd80003800200 */
[----:B------:R-:W-:Y:S05]  /*0600*/  @!P1 BRA `(.L_x_10) ;  /* 0x0000000000789947 */ /* 0x000fea0003800000 */
[----:B------:R-:W-:Y:S01]  /*0610*/  UMOV UR4, 0x400 ;  /* 0x0000040000047882 */ /* 0x000fe20000000000 */
[----:B------:R-:W-:Y:S01]  /*0620*/  UMOV UR8, 0x1 ;  /* 0x0000000100087882 */ /* 0x000fe20000000000 */
[----:B------:R-:W-:Y:S01]  /*0630*/  UMOV UR6, 0x4 ;  /* 0x0000000400067882 */ /* 0x000fe20000000000 */
[----:B------:R-:W-:Y:S02]  /*0640*/  ULEA UR4, UR57, UR4, 0x18 ;  /* 0x0000000439047291 */ /* 0x000fe4000f8ec0ff */
[----:B------:R-:W-:-:S04]  /*0650*/  UIADD3 UR8, UPT, UPT, -UR8, 0x100000, URZ ;  /* 0x0010000008087890 */ /* 0x000fc8000fffe1ff */
[----:B------:R-:W-:Y:S02]  /*0660*/  USHF.L.U32 UR9, UR8, 0xb, URZ ;  /* 0x0000000b08097899 */ /* 0x000fe400080006ff */
[----:B------:R-:W-:Y:S02]  /*0670*/  USHF.L.U32 UR8, UR8, 0x1, URZ ;  /* 0x0000000108087899 */ /* 0x000fe400080006ff */
[----:B------:R-:W-:-:S04]  /*0680*/  UIADD3 UR6, UPT, UPT, -UR6, 0x100000, URZ ;  /* 0x0010000006067890 */ /* 0x000fc8000fffe1ff */
[----:B------:R-:W-:Y:S02]  /*0690*/  USHF.L.U32 UR7, UR6, 0xb, URZ ;  /* 0x0000000b06077899 */ /* 0x000fe400080006ff */
[----:B------:R-:W-:Y:S01]  /*06a0*/  USHF.L.U32 UR6, UR6, 0x1, URZ ;  /* 0x0000000106067899 */ /* 0x000fe200080006ff */
[----:B------:R-:W3:Y:S03]  /*06b0*/  FENCE.VIEW.ASYNC.S ;  /* 0x00000000000073c6 */ /* 0x000ee60000000000 */
[----:B---3--:R3:W4:Y:S08]  /*06c0*/  SYNCS.EXCH.64 URZ, [UR4], UR8 ;  /* 0x0000000804ff75b2 */ /* 0x0087300008000100 */
[----:B------:R3:W1:Y:S01]  /*06d0*/  SYNCS.EXCH.64 URZ, [UR4+0x48], UR6 ;  /* 0x0000480604ff75b2 */ /* 0x0006620008000100 */
        /* <DEDUP_REMOVED lines=15> */
[----:B------:R3:W1:Y:S02]  /*07d0*/  SYNCS.EXCH.64 URZ, [UR4+0x88], UR6 ;  /* 0x0000880604ff75b2 */ /* 0x0006640008000100 */
[----:B---34-:R-:W-:Y:S01]  /*07e0*/  NOP ;  /* 0x0000000000007918 */ /* 0x018fe20000000000 */
.L_x_10:
[----:B------:R-:W-:Y:S05]  /*07f0*/  BSYNC.RECONVERGENT B0 ;  /* 0x0000000000007941 */ /* 0x000fea0003800200 */
.L_x_9:
[----:B------:R-:W3:Y:S01]  /*0800*/  SHFL.IDX PT, R0, R89, RZ, 0x1f ;  /* 0x00001fff59007589 */ /* 0x000ee200000e0000 */
[----:B------:R-:W-:Y:S01]  /*0810*/  NOP ;  /* 0x0000000000007918 */ /* 0x000fe20000000000 */
[----:B---3--:R-:W-:-:S13]  /*0820*/  ISETP.NE.AND P1, PT, R0, 0x1, PT ;  /* 0x000000010000780c */ /* 0x008fda0003f25270 */
[----:B------:R-:W-:Y:S05]  /*0830*/  @P1 BRA `(.L_x_11) ;  /* 0x00000000004c1947 */ /* 0x000fea0003800000 */
        /* <DEDUP_REMOVED lines=10> */
[----:B------:R-:W-:Y:S01]  /*08e0*/  ELECT P1, URZ, PT ;  /* 0x0000000000ff782f */ /* 0x000fe20003820000 */
[----:B------:R-:W3:Y:S02]  /*08f0*/  FENCE.VIEW.ASYNC.S ;  /* 0x00000000000073c6 */ /* 0x000ee40000000000 */
[----:B---3--:R3:W4:Y:S08]  /*0900*/  SYNCS.EXCH.64 URZ, [UR4+0x90], UR8 ;  /* 0x0000900804ff75b2 */ /* 0x0087300008000100 */
[----:B------:R3:W1:Y:S01]  /*0910*/  SYNCS.EXCH.64 URZ, [UR4+0xa8], UR6 ;  /* 0x0000a80604ff75b2 */ /* 0x0006620008000100 */
[----:B------:R3:W1:Y:S01]  /*0920*/  SYNCS.EXCH.64 URZ, [UR4+0x98], UR8 ;  /* 0x0000980804ff75b2 */ /* 0x0006620008000100 */
[----:B------:R3:W1:Y:S01]  /*0930*/  SYNCS.EXCH.64 URZ, [UR4+0xb0], UR6 ;  /* 0x0000b00604ff75b2 */ /* 0x0006620008000100 */
[----:B------:R3:W1:Y:S01]  /*0940*/  SYNCS.EXCH.64 URZ, [UR4+0xa0], UR8 ;  /* 0x0000a00804ff75b2 */ /* 0x0006620008000100 */
[----:B------:R3:W1:Y:S01]  /*0950*/  SYNCS.EXCH.64 URZ, [UR4+0xb8], UR6 ;  /* 0x0000b80604ff75b2 */ /* 0x0006620008000100 */
[----:B------:R-:W-:Y:S01]  /*0960*/  NOP ;  /* 0x0000000000007918 */ /* 0x000fe20000000000 */
.L_x_11:
[----:B------:R-:W2:Y:S01]  /*0970*/  SHFL.IDX PT, R0, R89, RZ, 0x1f ;  /* 0x00001fff59007589 */ /* 0x000ea200000e0000 */
[----:B------:R-:W-:Y:S01]  /*0980*/  NOP ;  /* 0x0000000000007918 */ /* 0x000fe20000000000 */
[----:B--2---:R-:W-:-:S13]  /*0990*/  ISETP.NE.AND P1, PT, R0, 0x3, PT ;  /* 0x000000030000780c */ /* 0x004fda0003f25270 */
[----:B------:R-:W-:Y:S05]  /*09a0*/  @P1 BRA `(.L_x_12) ;  /* 0x00000000002c1947 */ /* 0x000fea0003800000 */
[----:B---3--:R-:W-:Y:S01]  /*09b0*/  UMOV UR6, 0x400 ;  /* 0x0000040000067882 */ /* 0x008fe20000000000 */
[----:B------:R-:W-:Y:S01]  /*09c0*/  UMOV UR4, 0x20 ;  /* 0x0000002000047882 */ /* 0x000fe20000000000 */
[----:B------:R-:W-:Y:S02]  /*09d0*/  ULEA UR6, UR57, UR6, 0x18 ;  /* 0x0000000639067291 */ /* 0x000fe4000f8ec0ff */
[----:B------:R-:W-:-:S04]  /*09e0*/  UIADD3 UR4, UPT, UPT, -UR4, 0x100000, URZ ;  /* 0x0010000004047890 */ /* 0x000fc8000fffe1ff */
[----:B------:R-:W-:Y:S02]  /*09f0*/  USHF.L.U32 UR5, UR4, 0xb, URZ ;  /* 0x0000000b04057899 */ /* 0x000fe400080006ff */
[----:B------:R-:W-:Y:S01]  /*0a00*/  USHF.L.U32 UR4, UR4, 0x1, URZ ;  /* 0x0000000104047899 */ /* 0x000fe200080006ff */
[----:B------:R-:W-:Y:S01]  /*0a10*/  ELECT P1, URZ, PT ;  /* 0x0000000000ff782f */ /* 0x000fe20003820000 */
[----:B------:R-:W2:Y:S10]  /*0a20*/  FENCE.VIEW.ASYNC.S ;  /* 0x00000000000073c6 */ /* 0x000eb40000000000 */
[----:B--2---:R2:W3:Y:S01]  /*0a30*/  SYNCS.EXCH.64 URZ, [UR6+0xc0], UR4 ;  /* 0x0000c00406ff75b2 */ /* 0x0044e20008000100 */
[----:B------:R2:W1:Y:S01]  /*0a40*/  SYNCS.EXCH.64 URZ, [UR6+0xc8], UR4 ;  /* 0x0000c80406ff75b2 */ /* 0x0004620008000100 */
[----:B------:R-:W-:Y:S01]  /*0a50*/  NOP ;  /* 0x0000000000007918 */ /* 0x000fe20000000000 */
.L_x_12:
[----:B------:R-:W4:Y:S01]  /*0a60*/  SHFL.IDX PT, R0, R89, RZ, 0x1f ;  /* 0x00001fff59007589 */ /* 0x000f2200000e0000 */
[----:B------:R-:W-:Y:S01]  /*0a70*/  NOP ;  /* 0x0000000000007918 */ /* 0x000fe20000000000 */
[----:B----4-:R-:W-:-:S13]  /*0a80*/  ISETP.NE.AND P1, PT, R0, 0x4, PT ;  /* 0x000000040000780c */ /* 0x010fda0003f25270 */
[----:B------:R-:W-:Y:S05]  /*0a90*/  @P1 BRA `(.L_x_13) ;  /* 0x0000000000481947 */ /* 0x000fea0003800000 */
[----:B--23--:R-:W-:Y:S01]  /*0aa0*/  UMOV UR4, 0x720 ;  /* 0x0000072000047882 */ /* 0x00cfe20000000000 */
[----:B------:R-:W-:Y:S01]  /*0ab0*/  UMOV UR6, 0x400 ;  /* 0x0000040000067882 */ /* 0x000fe20000000000 */
[----:B------:R-:W-:Y:S01]  /*0ac0*/  USEL UR4, UR4, 0x620, UP4 ;  /* 0x0000062004047887 */ /* 0x000fe2000a000000 */
        /* <DEDUP_REMOVED lines=9> */
[----:B------:R-:W2:Y:S02]  /*0b60*/  FENCE.VIEW.ASYNC.S ;  /* 0x00000000000073c6 */ /* 0x000ea40000000000 */
[----:B--2---:R4:W2:Y:S08]  /*0b70*/  SYNCS.EXCH.64 URZ, [UR6+0xd0], UR8 ;  /* 0x0000d00806ff75b2 */ /* 0x0048b00008000100 */
[----:B------:R4:W3:Y:S01]  /*0b80*/  SYNCS.EXCH.64 URZ, [UR6+0xe0], UR4 ;  /* 0x0000e00406ff75b2 */ /* 0x0008e20008000100 */
[----:B------:R4:W1:Y:S01]  /*0b90*/  SYNCS.EXCH.64 URZ, [UR6+0xd8], UR8 ;  /* 0x0000d80806ff75b2 */ /* 0x0008620008000100 */
[----:B------:R4:W1:Y:S02]  /*0ba0*/  SYNCS.EXCH.64 URZ, [UR6+0xe8], UR4 ;  /* 0x0000e80406ff75b2 */ /* 0x0008640008000100 */
[----:B----4-:R-:W-:Y:S01]  /*0bb0*/  NOP ;  /* 0x0000000000007918 */ /* 0x010fe20000000000 */
.L_x_13:
[----:B------:R-:W4:Y:S01]  /*0bc0*/  SHFL.IDX PT, R0, R89, RZ, 0x1f ;  /* 0x00001fff59007589 */ /* 0x000f2200000e0000 */
[----:B------:R-:W-:Y:S01]  /*0bd0*/  NOP ;  /* 0x0000000000007918 */ /* 0x000fe20000000000 */
[----:B----4-:R-:W-:-:S13]  /*0be0*/  ISETP.NE.AND P1, PT, R0, 0x5, PT ;  /* 0x000000050000780c */ /* 0x010fda0003f25270 */
[----:B------:R-:W-:Y:S05]  /*0bf0*/  @P1 BRA `(.L_x_14) ;  /* 0x0000000000441947 */ /* 0x000fea0003800000 */
[----:B--23--:R-:W-:Y:S01]  /*0c00*/  UMOV UR4, 0x400 ;  /* 0x0000040000047882 */ /* 0x00cfe20000000000 */
        /* <DEDUP_REMOVED lines=16> */
.L_x_14:
[----:B------:R-:W4:Y:S01]  /*0d10*/  SHFL.IDX PT, R0, R89, RZ, 0x1f ;  /* 0x00001fff59007589 */ /* 0x000f2200000e0000 */
[----:B------:R-:W-:Y:S01]  /*0d20*/  ISETP.NE.OR P0, PT, RZ, UR19, !P0 ;  /* 0x00000013ff007c0c */ /* 0x000fe2000c705670 */
[----:B------:R-:W-:Y:S01]  /*0d30*/  NOP ;  /* 0x0000000000007918 */ /* 0x000fe20000000000 */
[----:B----4-:R-:W-:-:S13]  /*0d40*/  ISETP.NE.AND P1, PT, R0, 0x3, PT ;  /* 0x000000030000780c */ /* 0x010fda0003f25270 */
[----:B------:R-:W-:Y:S05]  /*0d50*/  @P1 BRA `(.L_x_15) ;  /* 0x0000000000341947 */ /* 0x000fea0003800000 */
[----:B--23--:R-:W-:Y:S01]  /*0d60*/  UMOV UR4, 0x400 ;  /* 0x0000040000047882 */ /* 0x00cfe20000000000 */
[----:B------:R-:W-:Y:S01]  /*0d70*/  UMOV UR6, 0x20 ;  /* 0x0000002000067882 */ /* 0x000fe20000000000 */
[----:B------:R-:W-:Y:S02]  /*0d80*/  ULEA UR4, UR57, UR4, 0x18 ;  /* 0x0000000439047291 */ /* 0x000fe4000f8ec0ff */
[----:B------:R-:W-:-:S04]  /*0d90*/  UIADD3 UR6, UPT, UPT, -UR6, 0x100000, URZ ;  /* 0x0010000006067890 */ /* 0x000fc8000fffe1ff */
[----:B------:R-:W-:Y:S02]  /*0da0*/  USHF.L.U32 UR7, UR6, 0xb, URZ ;  /* 0x0000000b06077899 */ /* 0x000fe400080006ff */
[----:B------:R-:W-:Y:S01]  /*0db0*/  USHF.L.U32 UR6, UR6, 0x1, URZ ;  /* 0x0000000106067899 */ /* 0x000fe200080006ff */
[----:B------:R-:W-:Y:S01]  /*0dc0*/  ELECT P1, URZ, PT ;  /* 0x0000000000ff782f */ /* 0x000fe20003820000 */
[----:B------:R-:W2:Y:S10]  /*0dd0*/  FENCE.VIEW.ASYNC.S ;  /* 0x00000000000073c6 */ /* 0x000eb40000000000 */
[----:B--2---:R4:W2:Y:S01]  /*0de0*/  SYNCS.EXCH.64 URZ, [UR4+0x110], UR6 ;  /* 0x0001100604ff75b2 */ /* 0x0048a20008000100 */
[----:B------:R4:W3:Y:S01]  /*0df0*/  SYNCS.EXCH.64 URZ, [UR4+0x120], UR6 ;  /* 0x0001200604ff75b2 */ /* 0x0008e20008000100 */
[----:B------:R4:W1:Y:S01]  /*0e00*/  SYNCS.EXCH.64 URZ, [UR4+0x118], UR6 ;  /* 0x0001180604ff75b2 */ /* 0x0008620008000100 */
[----:B------:R4:W1:Y:S02]  /*0e10*/  SYNCS.EXCH.64 URZ, [UR4+0x128], UR6 ;  /* 0x0001280604ff75b2 */ /* 0x0008640008000100 */
[----:B----4-:R-:W-:Y:S01]  /*0e20*/  NOP ;  /* 0x0000000000007918 */ /* 0x010fe20000000000 */
.L_x_15:
[----:B------:R-:W-:Y:S01]  /*0e30*/  VOTEU.ALL UP0, P0 ;  /* 0x0000000000ff7886 */ /* 0x000fe20000000000 */
[----:B--23--:R-:W-:Y:S01]  /*0e40*/  UMOV UR4, 0x20 ;  /* 0x0000002000047882 */ /* 0x00cfe20000000000 */
[----:B------:R-:W2:Y:S01]  /*0e50*/  LDCU UR7, c[0x0][0x36c] ;  /* 0x00006d80ff0777ac */ /* 0x000ea20008000800 */
[----:B------:R-:W-:Y:S01]  /*0e60*/  NOP ;  /* 0x0000000000007918 */ /* 0x000fe20000000000 */
[----:B------:R-:W-:Y:S01]  /*0e70*/  LOP3.LUT R0, R95, 0x1f, RZ, 0xc0, !PT ;  /* 0x0000001f5f007812 */ /* 0x000fe200078ec0ff */
[----:B------:R-:W-:Y:S01]  /*0e80*/  @!UP0 UMOV UR6, 0x400 ;  /* 0x0000040000068882 */ /* 0x000fe20000000000 */
[----:B------:R-:W-:-:S04]  /*0e90*/  @!UP0 UIADD3 UR4, UPT, UPT, -UR4, 0x100000, URZ ;  /* 0x0010000004048890 */ /* 0x000fc8000fffe1ff */
[----:B------:R-:W-:Y:S02]  /*0ea0*/  @!UP0 USHF.L.U32 UR5, UR4, 0xb, URZ ;  /* 0x0000000b04058899 */ /* 0x000fe400080006ff */
[----:B------:R-:W-:Y:S02]  /*0eb0*/  @!UP0 USHF.L.U32 UR4, UR4, 0x1, URZ ;  /* 0x0000000104048899 */ /* 0x000fe400080006ff */
[----:B------:R-:W-:Y:S01]  /*0ec0*/  @!UP0 ULEA UR6, UR57, UR6, 0x18 ;  /* 0x0000000639068291 */ /* 0x000fe2000f8ec0ff */
[----:B------:R-:W-:Y:S01]  /*0ed0*/  VOTEU.ALL UP0, P0 ;  /* 0x0000000000ff7886 */ /* 0x000fe20000000000 */
[----:B------:R-:W-:Y:S02]  /*0ee0*/  UISETP.NE.AND UP5, UPT, UR19, URZ, UPT ;  /* 0x000000ff1300728c */ /* 0x000fe4000bfa5270 */
[----:B--2---:R-:W-:Y:S01]  /*0ef0*/  UISETP.EQ.U32.AND UP6, UPT, UR7, 0x1, UPT ;  /* 0x000000010700788c */ /* 0x004fe2000bfc2070 */
[----:B------:R-:W2:Y:S07]  /*0f00*/  FENCE.VIEW.ASYNC.S ;  /* 0x00000000000073c6 */ /* 0x000eae0000000000 */
[----:B--2---:R2:W3:Y:S01]  /*0f10*/  @!UP0 SYNCS.EXCH.64 URZ, [UR6+0x130], UR4 ;  /* 0x0001300406ff85b2 */ /* 0x0044e20008000100 */
[----:B------:R-:W-:Y:S05]  /*0f20*/  BRA.U !UP6, `(.L_x_16) ;  /* 0x000000010e087547 */ /* 0x000fea000b800000 */
[----:B-1-3--:R-:W-:Y:S01]  /*0f30*/  UCGABAR_ARV ;  /* 0x00000000000079c7 */ /* 0x00afe20008000000 */
[----:B------:R-:W-:Y:S05]  /*0f40*/  BRA `(.L_x_17) ;  /* 0x0000000000047947 */ /* 0x000fea0003800000 */
.L_x_16:
[----:B-1-3--:R-:W-:Y:S01]  /*0f50*/  NOP ;  /* 0x0000000000007918 */ /* 0x00afe20000000000 */
.L_x_17:
[----:B------:R-:W1:Y:S01]  /*0f60*/  S2UR UR66, SR_CTAID.X ;  /* 0x00000000004279c3 */ /* 0x000e620000002500 */
[----:B------:R-:W-:-:S05]  /*0f70*/  CS2R.32 R91, SR_CgaSize ;  /* 0x00000000005b7805 */ /* 0x000fca0000008a00 */
[----:B------:R-:W-:-:S05]  /*0f80*/  IMAD R91, R91, -0xa0, RZ ;  /* 0xffffff605b5b7824 */ /* 0x000fca00078e02ff */
[----:B--2---:R-:W-:-:S14]  /*0f90*/  R2UR UR5, R91 ;  /* 0x000000005b0572ca */ /* 0x004fdc00000e0000 */
[----:B------:R-:W2:Y:S01]  /*0fa0*/  LDCU UR5, c[0x0][UR5+0x2b0] ;  /* 0x00005600050577ac */ /* 0x000ea20008000800 */
[----:B------:R-:W-:-:S05]  /*0fb0*/  CS2R.32 R91, SR_CgaSize ;  /* 0x00000000005b7805 */ /* 0x000fca0000008a00 */
[----:B------:R-:W-:-:S05]  /*0fc0*/  IMAD R91, R91, -0xa0, RZ ;  /* 0xffffff605b5b7824 */ /* 0x000fca00078e02ff */
[----:B------:R-:W-:-:S14]  /*0fd0*/  R2UR UR4, R91 ;  /* 0x000000005b0472ca */ /* 0x000fdc00000e0000 */
[----:B------:R-:W3:Y:S01]  /*0fe0*/  LDCU UR4, c[0x0][UR4+0x2b4] ;  /* 0x00005680040477ac */ /* 0x000ee20008000800 */
[----:B------:R-:W4:Y:S01]  /*0ff0*/  S2UR UR25, SR_CTAID.Y ;  /* 0x00000000001979c3 */ /* 0x000f220000002600 */
[----:B------:R-:W-:-:S05]  /*1000*/  CS2R.32 R91, SR_CgaSize ;  /* 0x00000000005b7805 */ /* 0x000fca0000008a00 */
[----:B------:R-:W-:-:S05]  /*1010*/  IMAD R91, R91, -0xa0, RZ ;  /* 0xffffff605b5b7824 */ /* 0x000fca00078e02ff */
[----:B------:R-:W-:-:S14]  /*1020*/  R2UR UR7, R91 ;  /* 0x000000005b0772ca */ /* 0x000fdc00000e0000 */
[----:B------:R-:W3:Y:S01]  /*1030*/  LDCU UR7, c[0x0][UR7+0x2a0] ;  /* 0x00005400070777ac */ /* 0x000ee20008000800 */
[----:B------:R-:W-:-:S05]  /*1040*/  CS2R.32 R91, SR_CgaSize ;  /* 0x00000000005b7805 */ /* 0x000fca0000008a00 */
[----:B------:R-:W-:-:S05]  /*1050*/  IMAD R91, R91, -0xa0, RZ ;  /* 0xffffff605b5b7824 */ /* 0x000fca00078e02ff */
[----:B------:R-:W-:-:S14]  /*1060*/  R2UR UR8, R91 ;  /* 0x000000005b0872ca */ /* 0x000fdc00000e0000 */
[----:B------:R-:W3:Y:S01]  /*1070*/  LDCU UR8, c[0x0][UR8+0x2a4] ;  /* 0x00005480080877ac */ /* 0x000ee20008000800 */
[----:B------:R-:W-:Y:S02]  /*1080*/  UISETP.GT.U32.AND UP1, UPT, UR72, 0xffff, UPT ;  /* 0x0000ffff4800788c */ /* 0x000fe4000bf24070 */
[----:B------:R-:W-:Y:S02]  /*1090*/  USHF.R.U32.HI UR11, URZ, 0x1, UR57 ;  /* 0x00000001ff0b7899 */ /* 0x000fe40008011639 */
[----:B------:R-:W-:Y:S02]  /*10a0*/  USHF.L.U32 UR46, UR57, 0xb, URZ ;  /* 0x0000000b392e7899 */ /* 0x000fe400080006ff */
[----:B------:R-:W-:Y:S01]  /*10b0*/  USHF.L.U32 UR49, UR57, 0x7, URZ ;  /* 0x0000000739317899 */ /* 0x000fe200080006ff */
[----:B-1----:R-:W-:Y:S01]  /*10c0*/  I2FP.F32.U32 R3, UR66 ;  /* 0x0000004200037c45 */ /* 0x002fe20008201000 */
[----:B------:R-:W-:Y:S02]  /*10d0*/  USHF.L.U32 UR18, UR57, 0x6, URZ ;  /* 0x0000000639127899 */ /* 0x000fe400080006ff */
[----:B------:R-:W-:-:S02]  /*10e0*/  USHF.L.U32 UR47, UR57, 0x9, URZ ;  /* 0x00000009392f7899 */ /* 0x000fc400080006ff */
[----:B--2---:R-:W-:Y:S01]  /*10f0*/  FMUL R3, R3, UR5 ;  /* 0x0000000503037c20 */ /* 0x004fe20008400000 */
[----:B------:R-:W-:Y:S01]  /*1100*/  UMOV UR13, 0x55 ;  /* 0x00000055000d7882 */ /* 0x000fe20000000000 */
[----:B------:R-:W-:Y:S01]  /*1110*/  UMOV UR12, 0x3 ;  /* 0x00000003000c7882 */ /* 0x000fe20000000000 */
[----:B----4-:R-:W-:Y:S01]  /*1120*/  I2FP.F32.U32 R2, UR25 ;  /* 0x0000001900027c45 */ /* 0x010fe20008201000 */
[----:B------:R-:W1:Y:S02]  /*1130*/  LDCU UR24, c[0x0][0xf24] ;  /* 0x0001e480ff1877ac */ /* 0x000e640008000800 */
[----:B------:R-:W2:Y:S02]  /*1140*/  F2I.U32.TRUNC.NTZ R3, R3 ;  /* 0x0000000300037305 */ /* 0x000ea4000020f000 */
[----:B---3--:R-:W-:Y:S01]  /*1150*/  FMUL R2, R2, UR4 ;  /* 0x0000000402027c20 */ /* 0x008fe20008400000 */
[----:B------:R-:W-:Y:S01]  /*1160*/  ULOP3.LUT UR4, UR57, 0x6, URZ, 0xc0, !UPT ;  /* 0x0000000639047892 */ /* 0x000fe2000f8ec0ff */
[----:B------:R-:W3:Y:S04]  /*1170*/  LDCU UR40, c[0x0][0xf24] ;  /* 0x0001e480ff2877ac */ /* 0x000ee80008000800 */
[----:B------:R-:W4:Y:S01]  /*1180*/  F2I.U32.TRUNC.NTZ R2, R2 ;  /* 0x0000000200027305 */ /* 0x000f22000020f000 */
[----:B------:R-:W-:Y:S01]  /*1190*/  UISETP.GT.U32.AND UP0, UPT, UR4, 0xffff, UPT ;  /* 0x0000ffff0400788c */ /* 0x000fe2000bf04070 */
[----:B------:R-:W1:Y:S01]  /*11a0*/  LDCU UR28, c[0x0][0xf30] ;  /* 0x0001e600ff1c77ac */ /* 0x000e620008000800 */
[----:B--2---:R-:W-:-:S02]  /*11b0*/  R2UR UR5, R3 ;  /* 0x00000000030572ca */ /* 0x004fc400000e0000 */
[----:B------:R-:W-:Y:S01]  /*11c0*/  USEL UR41, UR4, 0xffff, !UP0 ;  /* 0x0000ffff04297887 */ /* 0x000fe2000c000000 */
[----:B------:R-:W-:Y:S01]  /*11d0*/  PRMT R3, RZ, 0x7610, R3 ;  /* 0x00007610ff037816 */ /* 0x000fe20000000003 */
[----:B------:R-:W-:Y:S01]  /*11e0*/  USEL UR37, UR72, 0xffff, !UP1 ;  /* 0x0000ffff48257887 */ /* 0x000fe2000c800000 */
[----:B------:R-:W-:Y:S01]  /*11f0*/  UMOV UR26, UR66 ;  /* 0x00000042001a7c82 */ /* 0x000fe20008000000 */
[----:B----4-:R-:W-:Y:S02]  /*1200*/  R2UR UR6, R2 ;  /* 0x00000000020672ca */ /* 0x010fe400000e0000 */
[----:B------:R-:W-:-:S05]  /*1210*/  PRMT R2, RZ, 0x7610, R2 ;  /* 0x00007610ff027816 */ /* 0x000fca0000000002 */
[----:B------:R-:W-:-:S04]  /*1220*/  UIADD3 UR5, UPT, UPT, -UR5, URZ, URZ ;  /* 0x000000ff05057290 */ /* 0x000fc8000fffe1ff */
[----:B------:R-:W-:Y:S02]  /*1230*/  UIMAD UR5, UR7, UR5, UR66 ;  /* 0x00000005070572a4 */ /* 0x000fe4000f8e0242 */
[----:B------:R-:W-:-:S04]  /*1240*/  UIADD3 UR4, UPT, UPT, -UR6, URZ, URZ ;  /* 0x000000ff06047290 */ /* 0x000fc8000fffe1ff */
[----:B------:R-:W-:Y:S01]  /*1250*/  IMAD.U32 R91, RZ, RZ, UR5 ;  /* 0x00000005ff5b7e24 */ /* 0x000fe2000f8e00ff */
[----:B------:R-:W-:-:S06]  /*1260*/  UIMAD UR4, UR8, UR4, UR25 ;  /* 0x00000004080472a4 */ /* 0x000fcc000f8e0219 */
[----:B------:R-:W-:Y:S01]  /*1270*/  IMAD.U32 R90, RZ, RZ, UR4 ;  /* 0x00000004ff5a7e24 */ /* 0x000fe2000f8e00ff */
[----:B-1-3--:R-:W-:Y:S06]  /*1280*/  BRA.U UP5, `(.L_x_18) ;  /* 0x0000000105607547 */ /* 0x00afec000b800000 */
[----:B------:R-:W-:Y:S02]  /*1290*/  R2UR UR4, R91 ;  /* 0x000000005b0472ca */ /* 0x000fe400000e0000 */
[----:B------:R-:W-:-:S11]  /*12a0*/  R2UR UR14, R90 ;  /* 0x000000005a0e72ca */ /* 0x000fd600000e0000 */
[----:B------:R-:W-:Y:S02]  /*12b0*/  UISETP.GT.U32.AND UP0, UPT, UR4, 0x1, UPT ;  /* 0x000000010400788c */ /* 0x000fe4000bf04070 */
[----:B------:R-:W-:Y:S02]  /*12c0*/  ULOP3.LUT UR10, UR4, 0xfffffffe, URZ, 0xc0, !UPT ;  /* 0xfffffffe040a7892 */ /* 0x000fe4000f8ec0ff */
[----:B------:R-:W-:Y:S02]  /*12d0*/  UISETP.NE.AND UP3, UPT, UR14, URZ, UP0 ;  /* 0x000000ff0e00728c */ /* 0x000fe40008765270 */
[----:B------:R-:W-:Y:S02]  /*12e0*/  UISETP.NE.AND UP2, UPT, UR14, 0x1, UP0 ;  /* 0x000000010e00788c */ /* 0x000fe40008745270 */
[----:B------:R-:W-:Y:S02]  /*12f0*/  UISETP.NE.AND UP1, UPT, UR14, 0x2, UP0 ;  /* 0x000000020e00788c */ /* 0x000fe40008725270 */
[----:B------:R-:W-:-:S02]  /*1300*/  UISETP.NE.AND UP0, UPT, UR14, 0x3, UP0 ;  /* 0x000000030e00788c */ /* 0x000fc40008705270 */
[----:B------:R-:W-:Y:S02]  /*1310*/  USEL UR6, URZ, 0x1, UP3 ;  /* 0x00000001ff067887 */ /* 0x000fe40009800000 */
[----:B------:R-:W-:Y:S02]  /*1320*/  USEL UR5, URZ, 0x4, UP2 ;  /* 0x00000004ff057887 */ /* 0x000fe40009000000 */
[----:B------:R-:W-:Y:S02]  /*1330*/  USEL UR4, URZ, 0x10, UP1 ;  /* 0x00000010ff047887 */ /* 0x000fe40008800000 */
[----:B------:R-:W-:Y:S02]  /*1340*/  USEL UR9, URZ, 0x40, UP0 ;  /* 0x00000040ff097887 */ /* 0x000fe40008000000 */
[----:B------:R-:W-:Y:S02]  /*1350*/  USEL UR8, URZ, 0x2, UP3 ;  /* 0x00000002ff087887 */ /* 0x000fe40009800000 */
[----:B------:R-:W-:-:S02]  /*1360*/  UIADD3 UR4, UPT, UPT, UR4, UR5, UR6 ;  /* 0x0000000504047290 */ /* 0x000fc4000fffe006 */
[----:B------:R-:W-:Y:S02]  /*1370*/  USEL UR7, URZ, 0x8, UP2 ;  /* 0x00000008ff077887 */ /* 0x000fe40009000000 */
[----:B------:R-:W-:Y:S02]  /*1380*/  USEL UR6, URZ, 0x20, UP1 ;  /* 0x00000020ff067887 */ /* 0x000fe40008800000 */
[----:B------:R-:W-:Y:S02]  /*1390*/  UIADD3 UR5, UPT, UPT, UR8, UR9, UR4 ;  /* 0x0000000908057290 */ /* 0x000fe4000fffe004 */
[----:B------:R-:W-:Y:S02]  /*13a0*/  ULEA UR4, UR14, UR10, 0x1 ;  /* 0x0000000a0e047291 */ /* 0x000fe4000f8e08ff */
[----:B------:R-:W-:Y:S02]  /*13b0*/  USEL UR8, URZ, 0x80, UP0 ;  /* 0x00000080ff087887 */ /* 0x000fe40008000000 */
[----:B------:R-:W-:-:S02]  /*13c0*/  UIADD3 UR5, UPT, UPT, UR6, UR7, UR5 ;  /* 0x0000000706057290 */ /* 0x000fc4000fffe005 */
[----:B------:R-:W-:Y:S02]  /*13d0*/  USHF.L.U32 UR4, UR12, UR4, URZ ;  /* 0x000000040c047299 */ /* 0x000fe400080006ff */
[----:B------:R-:W-:-:S04]  /*13e0*/  UIADD3 UR5, UPT, UPT, UR5, UR8, URZ ;  /* 0x0000000805057290 */ /* 0x000fc8000fffe0ff */
[----:B------:R-:W-:Y:S02]  /*13f0*/  IMAD.U32 R2, RZ, RZ, UR4 ;  /* 0x00000004ff027e24 */ /* 0x000fe4000f8e00ff */
[----:B------:R-:W-:-:S07]  /*1400*/  IMAD.U32 R3, RZ, RZ, UR5 ;  /* 0x00000005ff037e24 */ /* 0x000fce000f8e00ff */
.L_x_18:
[----:B------:R-:W1:Y:S01]  /*1410*/  S2UR UR36, SR_CTAID.Z ;  /* 0x00000000002479c3 */ /* 0x000e620000002700 */
[----:B------:R-:W-:Y:S02]  /*1420*/  UISETP.GE.AND UP0, UPT, UR24, 0x1, UPT ;  /* 0x000000011800788c */ /* 0x000fe4000bf06270 */
[----:B------:R-:W-:Y:S02]  /*1430*/  ULOP3.LUT UR63, UR11, 0x3, URZ, 0xc0, !UPT ;  /* 0x000000030b3f7892 */ /* 0x000fe4000f8ec0ff */
[----:B------:R-:W-:Y:S02]  /*1440*/  ULOP3.LUT UR47, UR47, 0x200, URZ, 0xc0, !UPT ;  /* 0x000002002f2f7892 */ /* 0x000fe4000f8ec0ff */
[----:B------:R-:W-:Y:S02]  /*1450*/  ULOP3.LUT UR37, UR37, 0xffff, URZ, 0xc0, !UPT ;  /* 0x0000ffff25257892 */ /* 0x000fe4000f8ec0ff */
[----:B------:R-:W-:Y:S02]  /*1460*/  ULOP3.LUT UR41, UR41, 0xffff, URZ, 0xc0, !UPT ;  /* 0x0000ffff29297892 */ /* 0x000fe4000f8ec0ff */
[----:B------:R-:W-:-:S02]  /*1470*/  UISETP.NE.AND UP3, UPT, UR19, 0x2, UPT ;  /* 0x000000021300788c */ /* 0x000fc4000bf65270 */
[----:B------:R-:W-:Y:S02]  /*1480*/  ULOP3.LUT UR67, UR66, 0x1, URZ, 0xc0, !UPT ;  /* 0x0000000142437892 */ /* 0x000fe4000f8ec0ff */
[----:B------:R-:W-:Y:S02]  /*1490*/  ULOP3.LUT UR46, UR46, 0x3000, URZ, 0xc0, !UPT ;  /* 0x000030002e2e7892 */ /* 0x000fe4000f8ec0ff */
[----:B------:R-:W-:Y:S02]  /*14a0*/  ULOP3.LUT UR49, UR49, 0x300, URZ, 0xc0, !UPT ;  /* 0x0000030031317892 */ /* 0x000fe4000f8ec0ff */
[----:B------:R-:W-:Y:S02]  /*14b0*/  ULOP3.LUT UR18, UR18, 0x80, URZ, 0xc0, !UPT ;  /* 0x0000008012127892 */ /* 0x000fe4000f8ec0ff */
[----:B------:R-:W-:Y:S02]  /*14c0*/  USHF.R.U32.HI UR53, URZ, 0x1, UR63 ;  /* 0x00000001ff357899 */ /* 0x000fe4000801163f */
[----:B------:R-:W-:-:S02]  /*14d0*/  USHF.R.U32.HI UR52, URZ, 0x9, UR47 ;  /* 0x00000009ff347899 */ /* 0x000fc4000801162f */
[----:B------:R-:W-:Y:S02]  /*14e0*/  USHF.L.U32 UR37, UR13, UR37, URZ ;  /* 0x000000250d257299 */ /* 0x000fe400080006ff */
[----:B------:R-:W-:Y:S01]  /*14f0*/  USHF.L.U32 UR41, UR12, UR41, URZ ;  /* 0x000000290c297299 */ /* 0x000fe200080006ff */
[----:B-1----:R-:W-:Y:S11]  /*1500*/  BRA.U !UP0, `(.L_x_19) ;  /* 0x0000000108d47547 */ /* 0x002ff6000b800000 */
[----:B------:R-:W1:Y:S01]  /*1510*/  LDCU.128 UR12, c[0x0][0xf10] ;  /* 0x0001e200ff0c77ac */ /* 0x000e620008000c00 */
[----:B------:R-:W2:Y:S01]  /*1520*/  LDCU UR6, c[0x0][0x370] ;  /* 0x00006e00ff0677ac */ /* 0x000ea20008000800 */
[----:B------:R-:W3:Y:S01]  /*1530*/  LDCU UR5, c[0x0][0x374] ;  /* 0x00006e80ff0577ac */ /* 0x000ee20008000800 */
[----:B------:R-:W4:Y:S01]  /*1540*/  LDCU UR27, c[0x0][0xf0c] ;  /* 0x0001e180ff1b77ac */ /* 0x000f220008000800 */
[----:B------:R-:W4:Y:S01]  /*1550*/  LDCU UR7, c[0x0][0xf20] ;  /* 0x0001e400ff0777ac */ /* 0x000f220008000800 */
[----:B------:R-:W4:Y:S01]  /*1560*/  LDCU.64 UR8, c[0x0][0xf28] ;  /* 0x0001e500ff0877ac */ /* 0x000f220008000a00 */
[----:B-1----:R-:W-:Y:S02]  /*1570*/  UISETP.NE.AND UP0, UPT, UR14, 0x1, UPT ;  /* 0x000000010e00788c */ /* 0x002fe4000bf05270 */
[----:B---3--:R-:W-:Y:S02]  /*1580*/  UIMAD.WIDE.U32 UR10, UR5, UR15, URZ ;  /* 0x0000000f050a72a5 */ /* 0x008fe4000f8e00ff */
[----:B--2---:R-:W-:-:S02]  /*1590*/  UIMAD.WIDE.U32 UR20, UR6, UR12, URZ ;  /* 0x0000000c061472a5 */ /* 0x004fc4000f8e00ff */
[----:B----4-:R-:W-:Y:S02]  /*15a0*/  UISETP.NE.AND UP1, UPT, UR27, 0x1, UPT ;  /* 0x000000011b00788c */ /* 0x010fe4000bf25270 */
[----:B------:R-:W-:Y:S01]  /*15b0*/  UISETP.NE.AND UP2, UPT, UR24, 0x1, UPT ;  /* 0x000000011800788c */ /* 0x000fe2000bf45270 */
[----:B------:R-:W-:Y:S02]  /*15c0*/  UMOV UR10, UR11 ;  /* 0x0000000b000a7c82 */ /* 0x000fe40008000000 */
[----:B------:R-:W-:Y:S01]  /*15d0*/  UMOV UR20, UR21 ;  /* 0x0000001500147c82 */ /* 0x000fe20008000000 */
[----:B------:R-:W-:Y:S02]  /*15e0*/  @UP0 USHF.R.U32.HI UR5, URZ, UR7, UR10 ;  /* 0x00000007ff050299 */ /* 0x000fe4000801160a */
[----:B------:R-:W-:Y:S02]  /*15f0*/  UIMAD.WIDE.U32 UR22, UR25, UR15, URZ ;  /* 0x0000000f191672a5 */ /* 0x000fe4000f8e00ff */
[----:B------:R-:W-:-:S02]  /*1600*/  UIMAD.WIDE.U32 UR10, UR5, UR8, URZ ;  /* 0x00000008050a72a5 */ /* 0x000fc4000f8e00ff */
[----:B------:R-:W-:Y:S02]  /*1610*/  @UP1 USHF.R.U32.HI UR6, URZ, UR13, UR20 ;  /* 0x0000000dff061299 */ /* 0x000fe40008011614 */
[----:B------:R-:W-:Y:S02]  /*1620*/  UIMAD.WIDE.U32 UR16, UR26, UR12, URZ ;  /* 0x0000000c1a1072a5 */ /* 0x000fe4000f8e00ff */
[----:B------:R-:W-:Y:S01]  /*1630*/  UIMAD.WIDE.U32 UR20, UR6, UR8, URZ ;  /* 0x00000008061472a5 */ /* 0x000fe2000f8e00ff */
[----:B------:R-:W-:Y:S01]  /*1640*/  UMOV UR4, UR23 ;  /* 0x0000001700047c82 */ /* 0x000fe20008000000 */
[----:B------:R-:W-:Y:S01]  /*1650*/  UMOV UR10, UR11 ;  /* 0x0000000b000a7c82 */ /* 0x000fe20008000000 */
[----:B------:R-:W-:Y:S02]  /*1660*/  USHF.R.U32.HI UR4, URZ, UR7, UR4 ;  /* 0x00000007ff047299 */ /* 0x000fe40008011604 */
[----:B------:R-:W-:Y:S01]  /*1670*/  @UP2 USHF.R.U32.HI UR5, URZ, UR9, UR10 ;  /* 0x00000009ff052299 */ /* 0x000fe2000801160a */
[----:B------:R-:W-:Y:S01]  /*1680*/  UMOV UR16, UR17 ;  /* 0x0000001100107c82 */ /* 0x000fe20008000000 */
[----:B------:R-:W-:Y:S01]  /*1690*/  UMOV UR20, UR21 ;  /* 0x0000001500147c82 */ /* 0x000fe20008000000 */
[----:B------:R-:W-:-:S02]  /*16a0*/  USHF.R.U32.HI UR13, URZ, UR13, UR16 ;  /* 0x0000000dff0d7299 */ /* 0x000fc40008011610 */
[----:B------:R-:W-:Y:S02]  /*16b0*/  USEL UR4, UR25, UR4, !UP0 ;  /* 0x0000000419047287 */ /* 0x000fe4000c000000 */
[----:B------:R-:W-:Y:S02]  /*16c0*/  @UP2 USHF.R.U32.HI UR6, URZ, UR9, UR20 ;  /* 0x00000009ff062299 */ /* 0x000fe40008011614 */
[----:B------:R-:W-:Y:S02]  /*16d0*/  UIMAD UR7, UR5, UR24, URZ ;  /* 0x00000018050772a4 */ /* 0x000fe4000f8e02ff */
[----:B------:R-:W-:Y:S02]  /*16e0*/  USEL UR5, UR26, UR13, !UP1 ;  /* 0x0000000d1a057287 */ /* 0x000fe4000c800000 */
[----:B------:R-:W-:Y:S02]  /*16f0*/  UIMAD UR12, UR6, UR24, URZ ;  /* 0x00000018060c72a4 */ /* 0x000fe4000f8e02ff */
[----:B------:R-:W-:-:S02]  /*1700*/  UISETP.GE.AND UP0, UPT, UR4, UR7, UPT ;  /* 0x000000070400728c */ /* 0x000fc4000bf06270 */
[----:B------:R-:W-:Y:S02]  /*1710*/  UIMAD.WIDE.U32 UR10, UR4, UR8, URZ ;  /* 0x00000008040a72a5 */ /* 0x000fe4000f8e00ff */
[----:B------:R-:W-:Y:S02]  /*1720*/  UISETP.GE.OR UP0, UPT, UR5, UR12, UP0 ;  /* 0x0000000c0500728c */ /* 0x000fe40008706670 */
[----:B------:R-:W-:Y:S02]  /*1730*/  UIMAD.WIDE.U32 UR12, UR5, UR8, URZ ;  /* 0x00000008050c72a5 */ /* 0x000fe4000f8e00ff */
[----:B------:R-:W-:Y:S01]  /*1740*/  UIADD3 UR10, UPT, UPT, -UR4, URZ, URZ ;  /* 0x000000ff040a7290 */ /* 0x000fe2000fffe1ff */
[----:B------:R-:W-:Y:S01]  /*1750*/  UMOV UR8, UR11 ;  /* 0x0000000b00087c82 */ /* 0x000fe20008000000 */
[----:B------:R-:W-:Y:S02]  /*1760*/  UIADD3 UR11, UPT, UPT, -UR5, URZ, URZ ;  /* 0x000000ff050b7290 */ /* 0x000fe4000fffe1ff */
[----:B------:R-:W-:-:S03]  /*1770*/  USHF.R.U32.HI UR8, URZ, UR9, UR8 ;  /* 0x00000009ff087299 */ /* 0x000fc60008011608 */
[----:B------:R-:W-:Y:S01]  /*1780*/  @!UP0 UMOV UR7, UR13 ;  /* 0x0000000d00078c82 */ /* 0x000fe20008000000 */
[----:B------:R-:W-:Y:S02]  /*1790*/  UIMAD UR25, UR14, UR10, UR25 ;  /* 0x0000000a0e1972a4 */ /* 0x000fe4000f8e0219 */
[----:B------:R-:W-:Y:S02]  /*17a0*/  USEL UR8, UR4, UR8, !UP2 ;  /* 0x0000000804087287 */ /* 0x000fe4000d000000 */
[----:B------:R-:W-:Y:S02]  /*17b0*/  @!UP0 USHF.R.U32.HI UR7, URZ, UR9, UR7 ;  /* 0x00000009ff078299 */ /* 0x000fe40008011607 */
[----:B------:R-:W-:Y:S02]  /*17c0*/  UIADD3 UR9, UPT, UPT, -UR8, URZ, URZ ;  /* 0x000000ff08097290 */ /* 0x000fe4000fffe1ff */
[----:B------:R-:W-:Y:S02]  /*17d0*/  @!UP0 USEL UR7, UR5, UR7, !UP2 ;  /* 0x0000000705078287 */ /* 0x000fe4000d000000 */
[----:B------:R-:W-:-:S02]  /*17e0*/  UIMAD UR9, UR24, UR9, UR4 ;  /* 0x00000009180972a4 */ /* 0x000fc4000f8e0204 */
[----:B------:R-:W-:Y:S02]  /*17f0*/  @!UP0 UIADD3 UR8, UPT, UPT, UR8, -UR7, URZ ;  /* 0x8000000708088290 */ /* 0x000fe4000fffe0ff */
[----:B------:R-:W-:Y:S02]  /*1800*/  @!UP0 UIMAD UR6, UR9, UR6, UR7 ;  /* 0x00000006090682a4 */ /* 0x000fe4000f8e0207 */
[----:B------:R-:W-:Y:S02]  /*1810*/  @!UP0 UIMAD UR4, UR8, UR24, UR5 ;  /* 0x00000018080482a4 */ /* 0x000fe4000f8e0205 */
[----:B------:R-:W-:Y:S02]  /*1820*/  UIMAD UR26, UR27, UR11, UR26 ;  /* 0x0000000b1b1a72a4 */ /* 0x000fe4000f8e021a */
[----:B------:R-:W-:Y:S01]  /*1830*/  UIMAD UR25, UR4, UR14, UR25 ;  /* 0x0000000e041972a4 */ /* 0x000fe2000f8e0219 */
[----:B------:R-:W-:Y:S02]  /*1840*/  @!UP0 UMOV UR5, UR6 ;  /* 0x0000000600058c82 */ /* 0x000fe40008000000 */
[----:B------:R-:W-:-:S12]  /*1850*/  UIMAD UR26, UR5, UR27, UR26 ;  /* 0x0000001b051a72a4 */ /* 0x000fd8000f8e021a */
.L_x_19:
[----:B------:R-:W-:-:S09]  /*1860*/  UISETP.NE.AND UP0, UPT, UR28, 0x1, UPT ;  /* 0x000000011c00788c */ /* 0x000fd2000bf05270 */
[----:B------:R-:W-:Y:S05]  /*1870*/  BRA.U UP0, `(.L_x_20) ;  /* 0x0000000100447547 */ /* 0x000fea000b800000 */
[----:B------:R-:W1:Y:S01]  /*1880*/  LDCU.128 UR8, c[0x0][0xf10] ;  /* 0x0001e200ff0877ac */ /* 0x000e620008000c00 */
[----:B------:R-:W2:Y:S01]  /*1890*/  LDCU UR12, c[0x0][0xf0c] ;  /* 0x0001e180ff0c77ac */ /* 0x000ea20008000800 */
[----:B------:R-:W3:Y:S01]  /*18a0*/  LDCU UR13, c[0x0][0xf20] ;  /* 0x0001e400ff0d77ac */ /* 0x000ee20008000800 */
[----:B-1----:R-:W-:Y:S02]  /*18b0*/  UIMAD.WIDE.U32 UR6, UR26, UR8, URZ ;  /* 0x000000081a0672a5 */ /* 0x002fe4000f8e00ff */
[----:B------:R-:W-:Y:S02]  /*18c0*/  UIMAD.WIDE.U32 UR4, UR25, UR11, URZ ;  /* 0x0000000b190472a5 */ /* 0x000fe4000f8e00ff */
[----:B--2---:R-:W-:Y:S02]  /*18d0*/  UISETP.NE.AND UP1, UPT, UR12, 0x1, UPT ;  /* 0x000000010c00788c */ /* 0x004fe4000bf25270 */
[----:B------:R-:W-:Y:S01]  /*18e0*/  UISETP.NE.AND UP0, UPT, UR10, 0x1, UPT ;  /* 0x000000010a00788c */ /* 0x000fe2000bf05270 */
[----:B------:R-:W-:-:S02]  /*18f0*/  UMOV UR6, UR7 ;  /* 0x0000000700067c82 */ /* 0x000fc40008000000 */
[----:B------:R-:W-:Y:S01]  /*1900*/  UMOV UR4, UR5 ;  /* 0x0000000500047c82 */ /* 0x000fe20008000000 */
[----:B------:R-:W-:Y:S02]  /*1910*/  USHF.R.U32.HI UR9, URZ, UR9, UR6 ;  /* 0x00000009ff097299 */ /* 0x000fe40008011606 */
[----:B---3--:R-:W-:Y:S02]  /*1920*/  USHF.R.U32.HI UR4, URZ, UR13, UR4 ;  /* 0x0000000dff047299 */ /* 0x008fe40008011604 */
[----:B------:R-:W-:Y:S02]  /*1930*/  USEL UR5, UR26, UR9, !UP1 ;  /* 0x000000091a057287 */ /* 0x000fe4000c800000 */
[----:B------:R-:W-:-:S04]  /*1940*/  USEL UR4, UR25, UR4, !UP0 ;  /* 0x0000000419047287 */ /* 0x000fc8000c000000 */
[----:B------:R-:W-:Y:S02]  /*1950*/  UIADD3 UR6, UPT, UPT, UR5, -UR4, URZ ;  /* 0x8000000405067290 */ /* 0x000fe4000fffe0ff */
[----:B------:R-:W-:Y:S02]  /*1960*/  UIADD3 UR4, UPT, UPT, -UR5, UR4, URZ ;  /* 0x0000000405047290 */ /* 0x000fe4000fffe1ff */
[----:B------:R-:W-:Y:S02]  /*1970*/  UIMAD UR25, UR6, UR10, UR25 ;  /* 0x0000000a061972a4 */ /* 0x000fe4000f8e0219 */
[----:B------:R-:W-:-:S12]  /*1980*/  UIMAD UR26, UR4, UR12, UR26 ;  /* 0x0000000c041a72a4 */ /* 0x000fd8000f8e021a */
.L_x_20:
[----:B------:R-:W-:Y:S05]  /*1990*/  BRA.U !UP6, `(.L_x_21) ;  /* 0x000000010e0c7547 */ /* 0x000fea000b800000 */
[----:B------:R-:W-:Y:S01]  /*19a0*/  UCGABAR_WAIT ;  /* 0x0000000000007dc7 */ /* 0x000fe20008000000 */
[----:B------:R-:W-:Y:S01]  /*19b0*/  CCTL.IVALL ;  /* 0x00000000ff00798f */ /* 0x000fe20002000000 */
[----:B------:R-:W-:Y:S05]  /*19c0*/  BRA `(.L_x_22) ;  /* 0x0000000000047947 */ /* 0x000fea0003800000 */
.L_x_21:
[----:B------:R-:W-:Y:S06]  /*19d0*/  BAR.SYNC.DEFER_BLOCKING 0x0 ;  /* 0x0000000000007b1d */ /* 0x000fec0000010000 */
.L_x_22:
[----:B------:R-:W-:Y:S05]  /*19e0*/  BRA.U UP3, `(.L_x_23) ;  /* 0x0000001903687547 */ /* 0x000fea000b800000 */
[----:B------:R-:W1:Y:S01]  /*19f0*/  LDCU UR6, c[0x0][0x38c] ;  /* 0x00007180ff0677ac */ /* 0x000e620008000800 */
[----:B------:R-:W-:Y:S01]  /*1a00*/  PLOP3.LUT P2, PT, PT, PT, UP4, 0x80, 0x8 ;  /* 0x000000000008781c */ /* 0x000fe20003f4f048 */
[----:B------:R-:W-:Y:S01]  /*1a10*/  IMAD.MOV.U32 R12, RZ, RZ, 0x1 ;  /* 0x00000001ff0c7424 */ /* 0x000fe200078e00ff */
[----:B------:R-:W-:Y:S02]  /*1a20*/  ISETP.NE.AND P3, PT, R0, RZ, P4 ;  /* 0x000000ff0000720c */ /* 0x000fe40002765270 */
[----:B------:R-:W-:Y:S02]  /*1a30*/  CS2R R10, SRZ ;  /* 0x00000000000a7805 */ /* 0x000fe4000001ff00 */
[----:B------:R-:W-:Y:S01]  /*1a40*/  PLOP3.LUT P2, PT, P2, PT, PT, 0x8, 0x80 ;  /* 0x000000000080781c */ /* 0x000fe2000174e170 */
[----:B------:R-:W-:Y:S01]  /*1a50*/  IMAD.MOV.U32 R9, RZ, RZ, RZ ;  /* 0x000000ffff097224 */ /* 0x000fe200078e00ff */
[----:B------:R-:W2:Y:S01]  /*1a60*/  LDCU UR59, c[0x0][0x370] ;  /* 0x00006e00ff3b77ac */ /* 0x000ea20008000800 */
[----:B------:R-:W-:Y:S01]  /*1a70*/  IMAD.MOV.U32 R8, RZ, RZ, 0x1 ;  /* 0x00000001ff087424 */ /* 0x000fe200078e00ff */
[----:B------:R-:W3:Y:S01]  /*1a80*/  LDCU.64 UR44, c[0x0][0x348] ;  /* 0x00006900ff2c77ac */ /* 0x000ee20008000a00 */
[----:B------:R-:W-:Y:S01]  /*1a90*/  ULEA UR63, UR67, UR63, 0x2 ;  /* 0x0000003f433f7291 */ /* 0x000fe2000f8e10ff */
[----:B------:R-:W4:Y:S01]  /*1aa0*/  LDCU UR58, c[0x0][0x374] ;  /* 0x00006e80ff3a77ac */ /* 0x000f220008000800 */
[----:B-1----:R-:W-:-:S02]  /*1ab0*/  UIADD3 UR5, UPT, UPT, UR6, 0xff, URZ ;  /* 0x000000ff06057890 */ /* 0x002fc4000fffe0ff */
[----:B------:R-:W-:Y:S02]  /*1ac0*/  UIADD3 UR65, UPT, UPT, UR6, 0x1fe, URZ ;  /* 0x000001fe06417890 */ /* 0x000fe4000fffe0ff */
[----:B------:R-:W-:Y:S01]  /*1ad0*/  USHF.R.S32.HI UR4, URZ, 0x1f, UR5 ;  /* 0x0000001fff047899 */ /* 0x000fe20008011405 */
[----:B------:R-:W-:-:S03]  /*1ae0*/  UMOV UR15, URZ ;  /* 0x000000ff000f7c82 */ /* 0x000fc60008000000 */
[----:B------:R-:W-:Y:S02]  /*1af0*/  ULEA.HI UR4, UR4, UR5, URZ, 0x8 ;  /* 0x0000000504047291 */ /* 0x000fe4000f8f40ff */
[----:B------:R-:W-:Y:S02]  /*1b00*/  UIADD3 UR5, UPT, UPT, UR6, -0x1, URZ ;  /* 0xffffffff06057890 */ /* 0x000fe4000fffe0ff */
[----:B------:R-:W-:Y:S02]  /*1b10*/  USHF.R.S32.HI UR61, URZ, 0x8, UR4 ;  /* 0x00000008ff3d7899 */ /* 0x000fe40008011404 */
[----:B------:R-:W-:Y:S02]  /*1b20*/  UISETP.GE.U32.AND UP1, UPT, UR5, -0x1ff, UPT ;  /* 0xfffffe010500788c */ /* 0x000fe4000bf26070 */
[----:B------:R-:W-:-:S04]  /*1b30*/  UISETP.LT.U32.AND UP0, UPT, UR61, 0x9, UPT ;  /* 0x000000093d00788c */ /* 0x000fc8000bf01070 */
[----:B------:R-:W-:Y:S02]  /*1b40*/  USEL UR60, UR61, 0x9, UP0 ;  /* 0x000000093d3c7887 */ /* 0x000fe40008000000 */
[----:B------:R-:W-:Y:S02]  /*1b50*/  UISETP.NE.AND UP0, UPT, UR19, URZ, UPT ;  /* 0x000000ff1300728c */ /* 0x000fe4000bf05270 */
[----:B------:R-:W-:Y:S02]  /*1b60*/  UIADD3 UR4, UPT, UPT, UR60, -0x1, URZ ;  /* 0xffffffff3c047890 */ /* 0x000fe4000fffe0ff */
[----:B------:R-:W-:Y:S02]  /*1b70*/  @UP1 UIADD3 UR4, UPT, UPT, UR60, URZ, URZ ;  /* 0x000000ff3c041290 */ /* 0x000fe4000fffe0ff */
[----:B------:R-:W-:Y:S02]  /*1b80*/  USEL UR48, UR48, 0x2, UP0 ;  /* 0x0000000230307887 */ /* 0x000fe40008000000 */
[----:B------:R-:W-:-:S02]  /*1b90*/  UIADD3 UR64, UPT, UPT, UR61, -UR60, URZ ;  /* 0x8000003c3d407290 */ /* 0x000fc4000fffe0ff */
[----:B------:R-:W-:Y:S02]  /*1ba0*/  UIADD3 UR54, UPT, UPT, UR4, 0x1, URZ ;  /* 0x0000000104367890 */ /* 0x000fe4000fffe0ff */
[----:B--234-:R-:W-:-:S12]  /*1bb0*/  UIADD3 UR62, UPT, UPT, -UR4, URZ, URZ ;  /* 0x000000ff043e7290 */ /* 0x01cfd8000fffe1ff */
.L_x_47:
[----:B------:R-:W-:Y:S01]  /*1bc0*/  UISETP.NE.AND UP0, UPT, UR57, URZ, UPT ;  /* 0x000000ff3900728c */ /* 0x000fe2000bf05270 */
[----:B-1----:R-:W1:Y:S08]  /*1bd0*/  S2UR UR57, SR_CgaCtaId ;  /* 0x00000000003979c3 */ /* 0x002e700000008800 */
[----:B---3--:R-:W-:Y:S05]  /*1be0*/  BRA.U UP0, `(.L_x_24) ;  /* 0x0000000100347547 */ /* 0x008fea000b800000 */
[----:B------:R-:W2:Y:S01]  /*1bf0*/  S2R R0, SR_CgaCtaId ;  /* 0x0000000000007919 */ /* 0x000ea20000008800 */
[----:B------:R-:W-:Y:S02]  /*1c00*/  MOV R3, 0x400 ;  /* 0x0000040000037802 */ /* 0x000fe40000000f00 */
[----:B------:R-:W-:Y:S02]  /*1c10*/  SHF.L.U32 R2, R8, 0x1f, RZ ;  /* 0x0000001f08027819 */ /* 0x000fe400000006ff */
[----:B--2---:R-:W-:-:S05]  /*1c20*/  LEA R0, R0, R3, 0x18 ;  /* 0x0000000300007211 */ /* 0x004fca00078ec0ff */
[----:B------:R-:W-:-:S04]  /*1c30*/  IMAD R3, R9, 0x8, R0 ;  /* 0x0000000809037824 */ /* 0x000fc800078e0200 */
[----:B------:R-:W2:Y:S02]  /*1c40*/  SYNCS.PHASECHK.TRANS64.TRYWAIT P0, [R3+URZ+0x120], R2 ;  /* 0x00012002030075a7 */ /* 0x000ea400080011ff */
[----:B--2---:R-:W-:Y:S05]  /*1c50*/  @!P0 BRA `(.L_x_25) ;  /* 0x0000007400688947 */ /* 0x004fea0003800000 */
.L_x_143:
[----:B------:R-:W-:Y:S01]  /*1c60*/  VIADD R9, R9, 0x1 ;  /* 0x0000000109097836 */ /* 0x000fe20000000000 */
[----:B------:R2:W-:Y:S04]  /*1c70*/  SYNCS.ARRIVE.TRANS64.A1T0 RZ, [R3+URZ+0x110], RZ ;  /* 0x000110ff03ff79a7 */ /* 0x0005e800081000ff */
[----:B------:R-:W-:-:S04]  /*1c80*/  ISETP.NE.AND P0, PT, R9, 0x2, PT ;  /* 0x000000020900780c */ /* 0x000fc80003f05270 */
[----:B------:R-:W-:Y:S02]  /*1c90*/  SEL R9, R9, RZ, P0 ;  /* 0x000000ff09097207 */ /* 0x000fe40000000000 */
[----:B--2---:R-:W-:-:S04]  /*1ca0*/  SEL R3, RZ, 0x1, P0 ;  /* 0x00000001ff037807 */ /* 0x004fc80000000000 */
[----:B------:R-:W-:Y:S02]  /*1cb0*/  LOP3.LUT R8, R8, R3, RZ, 0x3c, !PT ;  /* 0x0000000308087212 */ /* 0x000fe400078e3cff */
.L_x_24:
[----:B------:R-:W-:Y:S01]  /*1cc0*/  UMOV UR5, 0x400 ;  /* 0x0000040000057882 */ /* 0x000fe20000000000 */
[----:B------:R-:W-:Y:S01]  /*1cd0*/  SHF.L.U32 R0, R12, 0x1f, RZ ;  /* 0x0000001f0c007819 */ /* 0x000fe200000006ff */
[----:B-1----:R-:W-:Y:S02]  /*1ce0*/  ULEA UR5, UR57, UR5, 0x18 ;  /* 0x0000000539057291 */ /* 0x002fe4000f8ec0ff */
[----:B------:R-:W-:Y:S02]  /*1cf0*/  UISETP.GE.U32.AND UP0, UPT, UR65, 0x1ff, UPT ;  /* 0x000001ff4100788c */ /* 0x000fe4000bf06070 */
[----:B------:R-:W-:Y:S02]  /*1d00*/  ULEA UR4, UR15, UR5, 0x3 ;  /* 0x000000050f047291 */ /* 0x000fe4000f8e18ff */
[----:B------:R-:W-:Y:S02]  /*1d10*/  ULEA UR27, UR25, UR67, 0x1 ;  /* 0x00000043191b7291 */ /* 0x000fe4000f8e08ff */
[----:B------:R-:W-:-:S02]  /*1d20*/  ULEA.HI UR12, UR25, UR25, URZ, 0x1 ;  /* 0x00000019190c7291 */ /* 0x000fc4000f8f08ff */
[----:B------:R-:W-:Y:S02]  /*1d30*/  USHF.L.U32 UR27, UR27, 0x5, URZ ;  /* 0x000000051b1b7899 */ /* 0x000fe400080006ff */
[----:B------:R-:W-:Y:S01]  /*1d40*/  USHF.R.S32.HI UR12, URZ, 0x1, UR12 ;  /* 0x00000001ff0c7899 */ /* 0x000fe2000801140c */
[----:B------:R1:W2:Y:S01]  /*1d50*/  SYNCS.PHASECHK.TRANS64.TRYWAIT P1, [UR4+0x48], R0 ;  /* 0x00004800ff0075a7 */ /* 0x0002a20008021104 */
[----:B------:R-:W-:Y:S01]  /*1d60*/  ULEA.HI UR4, UR26, UR26, URZ, 0x1 ;  /* 0x0000001a1a047291 */ /* 0x000fe2000f8f08ff */
[----:B------:R-:W-:-:S03]  /*1d70*/  UMOV UR7, URZ ;  /* 0x000000ff00077c82 */ /* 0x000fc60008000000 */
[----:B------:R-:W-:Y:S02]  /*1d80*/  USHF.L.U32 UR35, UR4, 0x7, URZ ;  /* 0x0000000704237899 */ /* 0x000fe400080006ff */
[----:B------:R-:W-:Y:S02]  /*1d90*/  ULOP3.LUT UR20, UR4, 0xfffffffe, URZ, 0xc0, !UPT ;  /* 0xfffffffe04147892 */ /* 0x000fe4000f8ec0ff */
[----:B------:R-:W-:Y:S02]  /*1da0*/  ULOP3.LUT UR35, UR35, 0xffffff00, URZ, 0xc0, !UPT ;  /* 0xffffff0023237892 */ /* 0x000fe4000f8ec0ff */
[----:B------:R-:W-:Y:S02]  /*1db0*/  ULOP3.LUT UR20, UR20, 0x1, UR66, 0xf8, !UPT ;  /* 0x0000000114147892 */ /* 0x000fe4000f8ef842 */
[----:B------:R-:W-:Y:S01]  /*1dc0*/  ULEA UR35, UR63, UR35, 0x5 ;  /* 0x000000233f237291 */ /* 0x000fe2000f8e28ff */
[----:B------:R-:W-:Y:S11]  /*1dd0*/  BRA.U !UP0, `(.L_x_26) ;  /* 0x00000005082c7547 */ /* 0x000ff6000b800000 */
[----:B------:R-:W-:Y:S01]  /*1de0*/  UMOV UR14, UR62 ;  /* 0x0000003e000e7c82 */ /* 0x000fe20008000000 */
[----:B------:R-:W-:Y:S01]  /*1df0*/  UMOV UR4, UR15 ;  /* 0x0000000f00047c82 */ /* 0x000fe20008000000 */
[----:B------:R-:W-:Y:S01]  /*1e00*/  UMOV UR34, URZ ;  /* 0x000000ff00227c82 */ /* 0x000fe20008000000 */
[----:B------:R-:W-:Y:S01]  /*1e10*/  UMOV UR19, UR53 ;  /* 0x0000003500137c82 */ /* 0x000fe20008000000 */
[----:B------:R-:W-:-:S05]  /*1e20*/  UMOV UR11, UR52 ;  /* 0x00000034000b7c82 */ /* 0x000fca0008000000 */
.L_x_34:
[----:B------:R-:W-:Y:S01]  /*1e30*/  ULEA UR6, UR4, UR5, 0x3 ;  /* 0x0000000504067291 */ /* 0x000fe2000f8e18ff */
[----:B--2---:R-:W-:Y:S01]  /*1e40*/  @P4 MOV R2, 0xb000 ;  /* 0x0000b00000024802 */ /* 0x004fe20000000f00 */
[----:B--23--:R-:W-:Y:S10]  /*1e50*/  @P1 BRA `(.L_x_27) ;  /* 0x00000000000c1947 */ /* 0x00cff40003800000 */
[----:B------:R-:W-:-:S04]  /*1e60*/  SHF.L.U32 R3, R12, 0x1f, RZ ;  /* 0x0000001f0c037819 */ /* 0x000fc800000006ff */
[----:B------:R-:W2:Y:S02]  /*1e70*/  SYNCS.PHASECHK.TRANS64.TRYWAIT P0, [UR6+0x48], R3 ;  /* 0x00004803ff0075a7 */ /* 0x000ea40008001106 */
[----:B--2---:R-:W-:Y:S05]  /*1e80*/  @!P0 BRA `(.L_x_28) ;  /* 0x0000007000f08947 */ /* 0x004fea0003800000 */
.L_x_27:
[----:B------:R2:W-:Y:S01]  /*1e90*/  @P4 SYNCS.ARRIVE.TRANS64 RZ, [UR6], R2 ;  /* 0x00000002ffff49a7 */ /* 0x0005e20008000006 */
[----:B------:R-:W-:Y:S02]  /*1ea0*/  ULOP3.LUT UR7, UR48, 0x2, URZ, 0xfc, !UPT ;  /* 0x0000000230077892 */ /* 0x000fe4000f8efcff */
[----:B------:R-:W-:Y:S02]  /*1eb0*/  UIADD3 UR14, UPT, UPT, UR14, 0x1, URZ ;  /* 0x000000010e0e7890 */ /* 0x000fe4000fffe0ff */
[----:B------:R-:W-:Y:S02]  /*1ec0*/  UISETP.NE.AND UP0, UPT, UR7, 0x2, UPT ;  /* 0x000000020700788c */ /* 0x000fe4000bf05270 */
[----:B------:R-:W-:-:S07]  /*1ed0*/  UISETP.NE.AND UP4, UPT, UR14, 0x1, UPT ;  /* 0x000000010e00788c */ /* 0x000fce000bf85270 */
[----:B------:R-:W-:Y:S05]  /*1ee0*/  BRA.U UP0, `(.L_x_29) ;  /* 0x0000000100047547 */ /* 0x000fea000b800000 */
[----:B------:R-:W-:Y:S05]  /*1ef0*/  BPT.TRAP 0x1 ;  /* 0x000000040000795c */ /* 0x000fea0000300000 */
.L_x_29:
[----:B------:R-:W-:Y:S04]  /*1f00*/  BSSY.RECONVERGENT B0, `(.L_x_30) ;  /* 0x0000003000007945 */ /* 0x000fe80003800200 */
[----:B------:R-:W-:Y:S05]  /*1f10*/  @!P3 BRA `(.L_x_31) ;  /* 0x000000000004b947 */ /* 0x000fea0003800000 */
[----:B------:R-:W-:Y:S05]  /*1f20*/  BPT.TRAP 0x1 ;  /* 0x000000040000795c */ /* 0x000fea0000300000 */
.L_x_31:
[----:B------:R-:W-:Y:S05]  /*1f30*/  BSYNC.RECONVERGENT B0 ;  /* 0x0000000000007941 */ /* 0x000fea0003800200 */
.L_x_30:
[----:B------:R-:W-:Y:S01]  /*1f40*/  UIADD3 UR7, UPT, UPT, UR4, 0x1, URZ ;  /* 0x0000000104077890 */ /* 0x000fe2000fffe0ff */
[----:B------:R-:W-:Y:S01]  /*1f50*/  BSSY.RECONVERGENT B0, `(.L_x_32) ;  /* 0x000002d000007945 */ /* 0x000fe20003800200 */
[----:B------:R-:W-:Y:S02]  /*1f60*/  ELECT P0, URZ, PT ;  /* 0x0000000000ff782f */ /* 0x000fe40003800000 */
[----:B------:R-:W-:-:S04]  /*1f70*/  UISETP.NE.AND UP0, UPT, UR7, 0x9, UPT ;  /* 0x000000090700788c */ /* 0x000fc8000bf05270 */
[----:B------:R-:W-:Y:S02]  /*1f80*/  USEL UR8, URZ, 0x1, UP0 ;  /* 0x00000001ff087887 */ /* 0x000fe40008000000 */
[----:B------:R-:W-:-:S04]  /*1f90*/  USEL UR15, UR7, URZ, UP0 ;  /* 0x000000ff070f7287 */ /* 0x000fc80008000000 */
[----:B------:R-:W-:Y:S01]  /*1fa0*/  ULEA UR7, UR15, UR5, 0x3 ;  /* 0x000000050f077291 */ /* 0x000fe2000f8e18ff */
[----:B------:R-:W-:-:S04]  /*1fb0*/  LOP3.LUT R12, R12, UR8, RZ, 0x3c, !PT ;  /* 0x000000080c0c7c12 */ /* 0x000fc8000f8e3cff */
[----:B-1----:R-:W-:-:S04]  /*1fc0*/  SHF.L.U32 R0, R12, 0x1f, RZ ;  /* 0x0000001f0c007819 */ /* 0x002fc800000006ff */
[----:B------:R1:W3:Y:S01]  /*1fd0*/  SYNCS.PHASECHK.TRANS64.TRYWAIT P1, [UR7+0x48], R0 ;  /* 0x00004800ff0075a7 */ /* 0x0002e20008021107 */
[----:B------:R-:W-:Y:S05]  /*1fe0*/  @!P0 BRA `(.L_x_33) ;  /* 0x00000000008c8947 */ /* 0x000fea0003800000 */
[----:B------:R-:W-:Y:S02]  /*1ff0*/  USHF.L.U32 UR7, UR4, 0xa, URZ ;  /* 0x0000000a04077899 */ /* 0x000fe400080006ff */
[----:B------:R-:W-:Y:S02]  /*2000*/  ULEA UR32, UR4, UR46, 0xe ;  /* 0x0000002e04207291 */ /* 0x000fe4000f8e70ff */
[----:B------:R-:W-:Y:S02]  /*2010*/  UIADD3 UR42, UP3, UPT, UR44, 0x80, URZ ;  /* 0x000000802c2a7890 */ /* 0x000fe4000ff7e0ff */
[----:B------:R-:W-:Y:S02]  /*2020*/  ULEA UR24, UR4, UR5, 0xc ;  /* 0x0000000504187291 */ /* 0x000fe4000f8e60ff */
[----:B------:R-:W-:Y:S02]  /*2030*/  UIADD3 UR38, UP2, UPT, UR44, 0x180, URZ ;  /* 0x000001802c267890 */ /* 0x000fe4000ff5e0ff */
[----:B------:R-:W-:-:S02]  /*2040*/  UIADD3 UR30, UP1, UPT, UR44, 0x280, URZ ;  /* 0x000002802c1e7890 */ /* 0x000fc4000ff3e0ff */
[----:B------:R-:W-:Y:S02]  /*2050*/  ULOP3.LUT UR16, UR49, UR7, URZ, 0xfc, !UPT ;  /* 0x0000000731107292 */ /* 0x000fe4000f8efcff */
[----:B------:R-:W-:Y:S02]  /*2060*/  UIADD3 UR22, UP0, UPT, UR44, 0x380, URZ ;  /* 0x000003802c167890 */ /* 0x000fe4000ff1e0ff */
[----:B------:R-:W-:Y:S02]  /*2070*/  ULOP3.LUT UR8, UR7, UR47, URZ, 0xfc, !UPT ;  /* 0x0000002f07087292 */ /* 0x000fe4000f8efcff */
[----:B------:R-:W-:Y:S02]  /*2080*/  ULOP3.LUT UR33, UR6, 0xfefffff8, URZ, 0xc0, !UPT ;  /* 0xfefffff806217892 */ /* 0x000fe4000f8ec0ff */
[----:B------:R-:W-:Y:S02]  /*2090*/  UIADD3.X UR43, UPT, UPT, URZ, UR45, URZ, UP3, !UPT ;  /* 0x0000002dff2b7290 */ /* 0x000fe40009ffe4ff */
[----:B------:R-:W-:-:S02]  /*20a0*/  UIADD3 UR32, UPT, UPT, UR5, 0x6400, UR32 ;  /* 0x0000640005207890 */ /* 0x000fc4000fffe020 */
[----:B------:R-:W-:Y:S02]  /*20b0*/  UPRMT UR7, URZ, 0x5410, UR37 ;  /* 0x00005410ff077896 */ /* 0x000fe40008000025 */
[----:B------:R-:W-:Y:S02]  /*20c0*/  UIADD3.X UR39, UPT, UPT, URZ, UR45, URZ, UP2, !UPT ;  /* 0x0000002dff277290 */ /* 0x000fe400097fe4ff */
[----:B------:R-:W-:Y:S02]  /*20d0*/  UIADD3 UR24, UPT, UPT, UR24, 0x2a400, URZ ;  /* 0x0002a40018187890 */ /* 0x000fe4000fffe0ff */
[----:B------:R-:W-:Y:S02]  /*20e0*/  UIADD3.X UR31, UPT, UPT, URZ, UR45, URZ, UP1, !UPT ;  /* 0x0000002dff1f7290 */ /* 0x000fe40008ffe4ff */
[----:B------:R-:W-:Y:S02]  /*20f0*/  UIADD3 UR16, UPT, UPT, UR5, 0x33400, UR16 ;  /* 0x0003340005107890 */ /* 0x000fe4000fffe010 */
[----:B------:R-:W-:-:S02]  /*2100*/  UIADD3.X UR23, UPT, UPT, URZ, UR45, URZ, UP0, !UPT ;  /* 0x0000002dff177290 */ /* 0x000fc400087fe4ff */
[----:B------:R-:W-:Y:S02]  /*2110*/  UPRMT UR29, URZ, 0x5410, UR41 ;  /* 0x00005410ff1d7896 */ /* 0x000fe40008000029 */
[----:B------:R-:W-:Y:S01]  /*2120*/  UIADD3 UR8, UPT, UPT, UR5, 0x35800, UR8 ;  /* 0x0003580005087890 */ /* 0x000fe2000fffe008 */
[----:B------:R-:W-:Y:S01]  /*2130*/  UMOV UR50, 0x0 ;  /* 0x0000000000327882 */ /* 0x000fe20000000000 */
[----:B------:R-:W-:Y:S01]  /*2140*/  UMOV UR51, 0x10000000 ;  /* 0x1000000000337882 */ /* 0x000fe20000000000 */
[----:B------:R-:W-:Y:S01]  /*2150*/  UMOV UR26, UR34 ;  /* 0x00000022001a7c82 */ /* 0x000fe20008000000 */
[----:B------:R-:W-:Y:S01]  /*2160*/  UMOV UR28, UR36 ;  /* 0x00000024001c7c82 */ /* 0x000fe20008000000 */
[----:B------:R-:W-:Y:S01]  /*2170*/  UMOV UR25, UR33 ;  /* 0x0000002100197c82 */ /* 0x000fe20008000000 */
[----:B------:R-:W-:Y:S01]  /*2180*/  UMOV UR21, UR36 ;  /* 0x0000002400157c82 */ /* 0x000fe20008000000 */
[----:B------:R-:W-:Y:S01]  /*2190*/  UMOV UR17, UR33 ;  /* 0x0000002100117c82 */ /* 0x000fe20008000000 */
[----:B------:R4:W-:Y:S01]  /*21a0*/  UTMALDG.3D.MULTICAST.2CTA [UR32], [UR42], UR7, desc[UR50] ;  /* 0x000032202a0073b4 */ /* 0x0009e20008211807 */
[----:B------:R-:W-:Y:S01]  /*21b0*/  UMOV UR10, URZ ;  /* 0x000000ff000a7c82 */ /* 0x000fe20008000000 */
[----:B------:R-:W-:Y:S01]  /*21c0*/  UMOV UR13, UR36 ;  /* 0x00000024000d7c82 */ /* 0x000fe20008000000 */
[----:B------:R-:W-:Y:S01]  /*21d0*/  UMOV UR9, UR33 ;  /* 0x0000002100097c82 */ /* 0x000fe20008000000 */
[----:B------:R4:W-:Y:S01]  /*21e0*/  UTMALDG.3D.2CTA [UR24], [UR38], desc[UR50] ;  /* 0x00003218260075b4 */ /* 0x0009e20008211000 */
[----:B------:R4:W-:Y:S01]  /*21f0*/  UTMALDG.4D.MULTICAST.2CTA [UR16], [UR30], UR7, desc[UR50] ;  /* 0x000032101e0073b4 */ /* 0x0009e20008219807 */
[----:B------:R4:W-:Y:S02]  /*2200*/  UTMALDG.4D.MULTICAST.2CTA [UR8], [UR22], UR29, desc[UR50] ;  /* 0x00003208160073b4 */ /* 0x0009e4000821981d */
[----:B----4-:R-:W-:Y:S01]  /*2210*/  NOP ;  /* 0x0000000000007918 */ /* 0x010fe20000000000 */
.L_x_33:
[----:B------:R-:W-:Y:S05]  /*2220*/  BSYNC.RECONVERGENT B0 ;  /* 0x0000000000007941 */ /* 0x000fea0003800200 */
.L_x_32:
[----:B------:R-:W-:Y:S02]  /*2230*/  UIADD3 UR34, UPT, UPT, UR34, 0x100, URZ ;  /* 0x0000010022227890 */ /* 0x000fe4000fffe0ff */
[----:B------:R-:W-:Y:S02]  /*2240*/  UIADD3 UR11, UPT, UPT, UR11, 0x2, URZ ;  /* 0x000000020b0b7890 */ /* 0x000fe4000fffe0ff */
[----:B------:R-:W-:Y:S01]  /*2250*/  UIADD3 UR19, UPT, UPT, UR19, 0x2, URZ ;  /* 0x0000000213137890 */ /* 0x000fe2000fffe0ff */
[----:B------:R-:W-:Y:S01]  /*2260*/  UMOV UR4, UR15 ;  /* 0x0000000f00047c82 */ /* 0x000fe20008000000 */
[----:B------:R-:W-:Y:S01]  /*2270*/  UMOV UR7, UR54 ;  /* 0x0000003600077c82 */ /* 0x000fe20008000000 */
[----:B------:R-:W-:Y:S09]  /*2280*/  BRA.U UP4, `(.L_x_34) ;  /* 0xfffffff904e87547 */ /* 0x000ff2000b83ffff */
.L_x_26:
[----:B------:R-:W-:Y:S01]  /*2290*/  ULEA UR4, UR15, UR5, 0x3 ;  /* 0x000000050f047291 */ /* 0x000fe2000f8e18ff */
[----:B-1----:R-:W-:Y:S01]  /*22a0*/  SHF.L.U32 R0, R12, 0x1f, RZ ;  /* 0x0000001f0c007819 */ /* 0x002fe200000006ff */
[----:B------:R-:W-:Y:S01]  /*22b0*/  @!P2 SYNCS.ARRIVE.TRANS64.A1T0 RZ, [UR5+0xc8], RZ ;  /* 0x0000c8ffffffa9a7 */ /* 0x000fe20008100005 */
[----:B------:R-:W-:-:S06]  /*22c0*/  UISETP.GT.AND UP0, UPT, UR61, UR60, UPT ;  /* 0x0000003c3d00728c */ /* 0x000fcc000bf04270 */
[----:B--23--:R1:W2:Y:S03]  /*22d0*/  SYNCS.PHASECHK.TRANS64.TRYWAIT P1, [UR4+0x48], R0 ;  /* 0x00004800ff0075a7 */ /* 0x00c2a60008021104 */
[----:B------:R-:W-:Y:S05]  /*22e0*/  BRA.U !UP0, `(.L_x_35) ;  /* 0x00000005081c7547 */ /* 0x000fea000b800000 */
[----:B------:R-:W-:Y:S01]  /*22f0*/  UIADD3 UR29, UPT, UPT, UR64, UR7, URZ ;  /* 0x00000007401d7290 */ /* 0x000fe2000fffe0ff */
[----:B------:R-:W-:-:S11]  /*2300*/  UMOV UR6, UR15 ;  /* 0x0000000f00067c82 */ /* 0x000fd60008000000 */
.L_x_43:
[----:B------:R-:W-:Y:S01]  /*2310*/  ULEA UR14, UR6, UR5, 0x3 ;  /* 0x00000005060e7291 */ /* 0x000fe2000f8e18ff */
[----:B--2---:R-:W-:Y:S01]  /*2320*/  @P4 MOV R2, 0xb000 ;  /* 0x0000b00000024802 */ /* 0x004fe20000000f00 */
[----:B--23--:R-:W-:Y:S10]  /*2330*/  @P1 BRA `(.L_x_36) ;  /* 0x00000000000c1947 */ /* 0x00cff40003800000 */
[----:B------:R-:W-:-:S04]  /*2340*/  SHF.L.U32 R3, R12, 0x1f, RZ ;  /* 0x0000001f0c037819 */ /* 0x000fc800000006ff */
[----:B------:R-:W2:Y:S02]  /*2350*/  SYNCS.PHASECHK.TRANS64.TRYWAIT P0, [UR14+0x48], R3 ;  /* 0x00004803ff0075a7 */ /* 0x000ea4000800110e */
[----:B--2---:R-:W-:Y:S05]  /*2360*/  @!P0 BRA `(.L_x_37) ;  /* 0x0000006c00d08947 */ /* 0x004fea0003800000 */
.L_x_36:
[----:B------:R2:W-:Y:S01]  /*2370*/  @P4 SYNCS.ARRIVE.TRANS64 RZ, [UR14], R2 ;  /* 0x00000002ffff49a7 */ /* 0x0005e2000800000e */
[----:B------:R-:W-:-:S04]  /*2380*/  ULOP3.LUT UR4, UR48, 0x2, URZ, 0xfc, !UPT ;  /* 0x0000000230047892 */ /* 0x000fc8000f8efcff */
[----:B------:R-:W-:-:S09]  /*2390*/  UISETP.NE.AND UP0, UPT, UR4, 0x2, UPT ;  /* 0x000000020400788c */ /* 0x000fd2000bf05270 */
[----:B------:R-:W-:Y:S05]  /*23a0*/  BRA.U UP0, `(.L_x_38) ;  /* 0x0000000100047547 */ /* 0x000fea000b800000 */
[----:B------:R-:W-:Y:S05]  /*23b0*/  BPT.TRAP 0x1 ;  /* 0x000000040000795c */ /* 0x000fea0000300000 */
.L_x_38:
[----:B------:R-:W-:Y:S04]  /*23c0*/  BSSY.RECONVERGENT B0, `(.L_x_39) ;  /* 0x0000003000007945 */ /* 0x000fe80003800200 */
[----:B------:R-:W-:Y:S05]  /*23d0*/  @!P3 BRA `(.L_x_40) ;  /* 0x000000000004b947 */ /* 0x000fea0003800000 */
[----:B------:R-:W-:Y:S05]  /*23e0*/  BPT.TRAP 0x1 ;  /* 0x000000040000795c */ /* 0x000fea0000300000 */
.L_x_40:
[----:B------:R-:W-:Y:S05]  /*23f0*/  BSYNC.RECONVERGENT B0 ;  /* 0x0000000000007941 */ /* 0x000fea0003800200 */
.L_x_39:
        /* <DEDUP_REMOVED lines=18> */
[----:B------:R-:W-:Y:S02]  /*2520*/  ULOP3.LUT UR13, UR4, UR47, URZ, 0xfc, !UPT ;  /* 0x0000002f040d7292 */ /* 0x000fe4000f8efcff */
[----:B------:R-:W-:Y:S02]  /*2530*/  USHF.L.U32 UR34, UR7, 0x8, URZ ;  /* 0x0000000807227899 */ /* 0x000fe400080006ff */
[----:B------:R-:W-:Y:S02]  /*2540*/  ULOP3.LUT UR33, UR14, 0xfefffff8, URZ, 0xc0, !UPT ;  /* 0xfefffff80e217892 */ /* 0x000fe4000f8ec0ff */
[----:B------:R-:W-:Y:S02]  /*2550*/  UIADD3.X UR11, UPT, UPT, URZ, UR45, URZ, UP3, !UPT ;  /* 0x0000002dff0b7290 */ /* 0x000fe40009ffe4ff */
[----:B------:R-:W-:-:S02]  /*2560*/  UIADD3 UR32, UPT, UPT, UR5, 0x6400, UR32 ;  /* 0x0000640005207890 */ /* 0x000fc4000fffe020 */
[----:B------:R-:W-:Y:S02]  /*2570*/  UPRMT UR4, URZ, 0x5410, UR37 ;  /* 0x00005410ff047896 */ /* 0x000fe40008000025 */
[----:B------:R-:W-:Y:S02]  /*2580*/  UIADD3.X UR9, UPT, UPT, URZ, UR45, URZ, UP2, !UPT ;  /* 0x0000002dff097290 */ /* 0x000fe400097fe4ff */
[----:B------:R-:W-:Y:S02]  /*2590*/  UIADD3 UR24, UPT, UPT, UR24, 0x2a400, URZ ;  /* 0x0002a40018187890 */ /* 0x000fe4000fffe0ff */
[----:B------:R-:W-:Y:S02]  /*25a0*/  ULEA UR19, UR7, UR53, 0x1 ;  /* 0x0000003507137291 */ /* 0x000fe4000f8e08ff */
[----:B------:R-:W-:Y:S02]  /*25b0*/  UIADD3.X UR23, UPT, UPT, URZ, UR45, URZ, UP1, !UPT ;  /* 0x0000002dff177290 */ /* 0x000fe40008ffe4ff */
[----:B------:R-:W-:Y:S01]  /*25c0*/  UIADD3 UR16, UPT, UPT, UR5, 0x33400, UR16 ;  /* 0x0003340005107890 */ /* 0x000fe2000fffe010 */
[----:B------:R-:W-:Y:S01]  /*25d0*/  UMOV UR38, 0x0 ;  /* 0x0000000000267882 */ /* 0x000fe20000000000 */
[----:B------:R-:W-:Y:S01]  /*25e0*/  UMOV UR39, 0x10000000 ;  /* 0x1000000000277882 */ /* 0x000fe20000000000 */
[----:B------:R-:W-:Y:S01]  /*25f0*/  UIADD3 UR30, UP0, UPT, UR44, 0x380, URZ ;  /* 0x000003802c1e7890 */ /* 0x000fe2000ff1e0ff */
[----:B------:R4:W-:Y:S01]  /*2600*/  UTMALDG.3D.MULTICAST.2CTA [UR32], [UR10], UR4, desc[UR38] ;  /* 0x000026200a0073b4 */ /* 0x0009e20008211804 */
[----:B------:R-:W-:Y:S01]  /*2610*/  UMOV UR28, UR36 ;  /* 0x00000024001c7c82 */ /* 0x000fe20008000000 */
[----:B------:R-:W-:Y:S01]  /*2620*/  UMOV UR25, UR33 ;  /* 0x0000002100197c82 */ /* 0x000fe20008000000 */
[----:B------:R-:W-:Y:S01]  /*2630*/  UMOV UR26, UR34 ;  /* 0x00000022001a7c82 */ /* 0x000fe20008000000 */
[----:B------:R-:W-:Y:S01]  /*2640*/  UMOV UR21, UR36 ;  /* 0x0000002400157c82 */ /* 0x000fe20008000000 */
[----:B------:R-:W-:Y:S01]  /*2650*/  UMOV UR17, UR33 ;  /* 0x0000002100117c82 */ /* 0x000fe20008000000 */
[----:B------:R-:W-:Y:S01]  /*2660*/  UIADD3.X UR31, UPT, UPT, URZ, UR45, URZ, UP0, !UPT ;  /* 0x0000002dff1f7290 */ /* 0x000fe200087fe4ff */
[----:B------:R2:W-:Y:S01]  /*2670*/  UTMALDG.3D.2CTA [UR24], [UR8], desc[UR38] ;  /* 0x00002618080075b4 */ /* 0x0005e20008211000 */
[----:B------:R1:W-:Y:S01]  /*2680*/  UTMALDG.4D.MULTICAST.2CTA [UR16], [UR22], UR4, desc[UR38] ;  /* 0x00002610160073b4 */ /* 0x0003e20008219804 */
[----:B----4-:R-:W-:Y:S01]  /*2690*/  ULEA UR11, UR7, UR52, 0x1 ;  /* 0x00000034070b7291 */ /* 0x010fe2000f8e08ff */
[----:B------:R-:W-:Y:S01]  /*26a0*/  UMOV UR10, URZ ;  /* 0x000000ff000a7c82 */ /* 0x000fe20008000000 */
[----:B--2---:R-:W-:Y:S01]  /*26b0*/  UIADD3 UR8, UPT, UPT, UR5, 0x35800, UR13 ;  /* 0x0003580005087890 */ /* 0x004fe2000fffe00d */
[----:B------:R-:W-:-:S02]  /*26c0*/  UMOV UR9, UR33 ;  /* 0x0000002100097c82 */ /* 0x000fc40008000000 */
[----:B------:R-:W-:Y:S01]  /*26d0*/  UMOV UR13, UR36 ;  /* 0x00000024000d7c82 */ /* 0x000fe20008000000 */
[----:B-1----:R-:W-:-:S09]  /*26e0*/  UPRMT UR4, URZ, 0x5410, UR41 ;  /* 0x00005410ff047896 */ /* 0x002fd20008000029 */
[----:B------:R4:W-:Y:S02]  /*26f0*/  UTMALDG.4D.MULTICAST.2CTA [UR8], [UR30], UR4, desc[UR38] ;  /* 0x000026081e0073b4 */ /* 0x0009e40008219804 */
[----:B----4-:R-:W-:Y:S01]  /*2700*/  NOP ;  /* 0x0000000000007918 */ /* 0x010fe20000000000 */
.L_x_42:
[----:B------:R-:W-:Y:S05]  /*2710*/  BSYNC.RECONVERGENT B0 ;  /* 0x0000000000007941 */ /* 0x000fea0003800200 */
.L_x_41:
[----:B------:R-:W-:Y:S01]  /*2720*/  UIADD3 UR7, UPT, UPT, UR7, 0x1, URZ ;  /* 0x0000000107077890 */ /* 0x000fe2000fffe0ff */
[----:B------:R-:W-:-:S03]  /*2730*/  UMOV UR6, UR15 ;  /* 0x0000000f00067c82 */ /* 0x000fc60008000000 */
[----:B------:R-:W-:-:S09]  /*2740*/  UISETP.NE.AND UP0, UPT, UR7, UR29, UPT ;  /* 0x0000001d0700728c */ /* 0x000fd2000bf05270 */
[----:B------:R-:W-:Y:S05]  /*2750*/  BRA.U UP0, `(.L_x_43) ;  /* 0xfffffff900ec7547 */ /* 0x000fea000b83ffff */
.L_x_35:
[C---:B------:R-:W-:Y:S01]  /*2760*/  LEA R3, R11.reuse, UR5, 0x3 ;  /* 0x000000050b037c11 */ /* 0x040fe2000f8e18ff */
[----:B------:R-:W-:Y:S01]  /*2770*/  NOP ;  /* 0x0000000000007918 */ /* 0x000fe20000000000 */
[----:B-1----:R-:W-:Y:S02]  /*2780*/  SHF.L.U32 R0, R10, 0x1f, RZ ;  /* 0x0000001f0a007819 */ /* 0x002fe400000006ff */
[----:B------:R-:W-:Y:S02]  /*2790*/  LEA R5, R11, UR5, 0x4 ;  /* 0x000000050b057c11 */ /* 0x000fe4000f8e20ff */
[----:B------:R-:W1:Y:S02]  /*27a0*/  SYNCS.PHASECHK.TRANS64.TRYWAIT P0, [R3+URZ+0xd0], R0 ;  /* 0x0000d000030075a7 */ /* 0x000e6400080011ff */
[----:B-1----:R-:W-:Y:S05]  /*27b0*/  @!P0 BRA `(.L_x_44) ;  /* 0x0000006800d48947 */ /* 0x002fea0003800000 */
.L_x_146:
[----:B------:R-:W4:Y:S01]  /*27c0*/  LDS.128 R4, [R5+0x140] ;  /* 0x0001400005047984 */ /* 0x000f220000000c00 */
[----:B------:R-:W-:Y:S01]  /*27d0*/  UISETP.GE.AND UP0, UPT, UR40, 0x1, UPT ;  /* 0x000000012800788c */ /* 0x000fe2000bf06270 */
[----:B------:R-:W-:Y:S01]  /*27e0*/  @!PT LDS RZ, [RZ] ;  /* 0x00000000fffff984 */ /* 0x000fe20000000800 */
[----:B------:R-:W-:Y:S01]  /*27f0*/  @!PT LDS RZ, [RZ] ;  /* 0x00000000fffff984 */ /* 0x000fe20000000800 */
[----:B------:R-:W-:Y:S01]  /*2800*/  @!PT LDS RZ, [RZ] ;  /* 0x00000000fffff984 */ /* 0x000fe20000000800 */
[----:B------:R-:W-:Y:S01]  /*2810*/  @!PT LDS RZ, [RZ] ;  /* 0x00000000fffff984 */ /* 0x000fe20000000800 */
[----:B------:R1:W-:Y:S06]  /*2820*/  MEMBAR.ALL.CTA ;  /* 0x0000000000007992 */ /* 0x0003ec0000008000 */
[----:B-1----:R-:W1:Y:S01]  /*2830*/  FENCE.VIEW.ASYNC.S ;  /* 0x00000000000073c6 */ /* 0x002e620000000000 */
[----:B----4-:R-:W-:-:S13]  /*2840*/  LOP3.LUT P0, RZ, R6, 0x1, RZ, 0xc0, !PT ;  /* 0x0000000106ff7812 */ /* 0x010fda000780c0ff */
[----:B-1----:R-:W-:Y:S01]  /*2850*/  VOTEU.ANY UP1, P0 ;  /* 0x0000000000ff7886 */ /* 0x002fe20000020100 */
[----:B------:R-:W-:-:S13]  /*2860*/  PLOP3.LUT P0, PT, PT, PT, UP1, 0x80, 0x8 ;  /* 0x000000000008781c */ /* 0x000fda0003f0f018 */
[----:B------:R-:W-:Y:S02]  /*2870*/  @P0 LOP3.LUT R0, R5, 0xffff, RZ, 0xc0, !PT ;  /* 0x0000ffff05000812 */ /* 0x000fe400078ec0ff */
[----:B--2---:R-:W-:Y:S02]  /*2880*/  @P0 MOV R2, R4 ;  /* 0x0000000400020202 */ /* 0x004fe40000000f00 */
[----:B------:R-:W-:Y:S01]  /*2890*/  @P0 R2UR UR6, R0 ;  /* 0x00000000000602ca */ /* 0x000fe200000e0000 */
[----:B------:R-:W-:Y:S01]  /*28a0*/  VIADD R0, R3, 0xe0 ;  /* 0x000000e003007836 */ /* 0x000fe20000000000 */
[----:B------:R-:W-:Y:S02]  /*28b0*/  @P0 SHF.R.U32.HI R4, RZ, 0x10, R5 ;  /* 0x00000010ff040819 */ /* 0x000fe40000011605 */
[----:B------:R-:W-:Y:S02]  /*28c0*/  @P0 R2UR UR7, R2 ;  /* 0x00000000020702ca */ /* 0x000fe400000e0000 */
[----:B------:R-:W-:-:S02]  /*28d0*/  PRMT R0, RZ, 0x654, R0 ;  /* 0x00000654ff007816 */ /* 0x000fc40000000000 */
[----:B------:R-:W-:Y:S02]  /*28e0*/  @P0 R2UR UR4, R4 ;  /* 0x00000000040402ca */ /* 0x000fe400000e0000 */
[----:B------:R1:W-:Y:S03]  /*28f0*/  SYNCS.ARRIVE.TRANS64.RED.A1T0 RZ, [R0+URZ], RZ ;  /* 0x000000ff00ff79a7 */ /* 0x0003e600081004ff */
[----:B------:R-:W-:-:S04]  /*2900*/  @UP1 UMOV UR55, UR6 ;  /* 0x0000000600371c82 */ /* 0x000fc80008000000 */
[----:B------:R-:W-:-:S04]  /*2910*/  @UP1 UMOV UR56, UR7 ;  /* 0x0000000700381c82 */ /* 0x000fc80008000000 */
[----:B------:R-:W-:Y:S01]  /*2920*/  @UP1 UMOV UR36, UR4 ;  /* 0x0000000400241c82 */ /* 0x000fe20008000000 */
[----:B------:R-:W-:Y:S05]  /*2930*/  BRA.U !UP0, `(.L_x_45) ;  /* 0x0000000108d47547 */ /* 0x000fea000b800000 */
[----:B------:R-:W2:Y:S01]  /*2940*/  LDCU.128 UR20, c[0x0][0xf10] ;  /* 0x0001e200ff1477ac */ /* 0x000ea20008000c00 */
[----:B------:R-:W4:Y:S01]  /*2950*/  LDCU UR19, c[0x0][0xf20] ;  /* 0x0001e400ff1377ac */ /* 0x000f220008000800 */
[----:B------:R-:W3:Y:S01]  /*2960*/  LDCU UR14, c[0x0][0xf0c] ;  /* 0x0001e180ff0e77ac */ /* 0x000ee20008000800 */
[----:B------:R-:W1:Y:S01]  /*2970*/  LDCU.64 UR8, c[0x0][0xf28] ;  /* 0x0001e500ff0877ac */ /* 0x000e620008000a00 */
[----:B------:R-:W-:Y:S02]  /*2980*/  UISETP.NE.AND UP3, UPT, UR40, 0x1, UPT ;  /* 0x000000012800788c */ /* 0x000fe4000bf65270 */
[----:B--2---:R-:W-:Y:S02]  /*2990*/  UIMAD.WIDE.U32 UR10, UR58, UR23, URZ ;  /* 0x000000173a0a72a5 */ /* 0x004fe4000f8e00ff */
[----:B------:R-:W-:Y:S02]  /*29a0*/  UIMAD.WIDE.U32 UR6, UR59, UR20, URZ ;  /* 0x000000143b0672a5 */ /* 0x000fe4000f8e00ff */
[----:B------:R-:W-:-:S02]  /*29b0*/  UISETP.NE.AND UP0, UPT, UR22, 0x1, UPT ;  /* 0x000000011600788c */ /* 0x000fc4000bf05270 */
[----:B------:R-:W-:Y:S01]  /*29c0*/  UIMAD.WIDE.U32 UR16, UR55, UR23, URZ ;  /* 0x00000017371072a5 */ /* 0x000fe2000f8e00ff */
[----:B------:R-:W-:Y:S02]  /*29d0*/  UMOV UR10, UR11 ;  /* 0x0000000b000a7c82 */ /* 0x000fe40008000000 */
[----:B------:R-:W-:Y:S01]  /*29e0*/  UMOV UR6, UR7 ;  /* 0x0000000700067c82 */ /* 0x000fe20008000000 */
[----:B----4-:R-:W-:Y:S02]  /*29f0*/  USHF.R.U32.HI UR10, URZ, UR19, UR10 ;  /* 0x00000013ff0a7299 */ /* 0x010fe4000801160a */
[----:B------:R-:W-:Y:S02]  /*2a00*/  USHF.R.U32.HI UR7, URZ, UR21, UR6 ;  /* 0x00000015ff077299 */ /* 0x000fe40008011606 */
[----:B---3--:R-:W-:Y:S02]  /*2a10*/  UISETP.NE.AND UP2, UPT, UR14, 0x1, UPT ;  /* 0x000000010e00788c */ /* 0x008fe4000bf45270 */
[----:B------:R-:W-:-:S02]  /*2a20*/  USEL UR6, UR58, UR10, !UP0 ;  /* 0x0000000a3a067287 */ /* 0x000fc4000c000000 */
[----:B------:R-:W-:Y:S02]  /*2a30*/  USEL UR7, UR59, UR7, !UP2 ;  /* 0x000000073b077287 */ /* 0x000fe4000d000000 */
[----:B-1----:R-:W-:Y:S01]  /*2a40*/  UIMAD.WIDE.U32 UR10, UR6, UR8, URZ ;  /* 0x00000008060a72a5 */ /* 0x002fe2000f8e00ff */
[----:B------:R-:W-:Y:S01]  /*2a50*/  UMOV UR4, UR17 ;  /* 0x0000001100047c82 */ /* 0x000fe20008000000 */
[----:B------:R-:W-:Y:S02]  /*2a60*/  UIMAD.WIDE.U32 UR12, UR56, UR20, URZ ;  /* 0x00000014380c72a5 */ /* 0x000fe4000f8e00ff */
[----:B------:R-:W-:-:S03]  /*2a70*/  UIMAD.WIDE.U32 UR16, UR7, UR8, URZ ;  /* 0x00000008071072a5 */ /* 0x000fc6000f8e00ff */
[----:B------:R-:W-:Y:S01]  /*2a80*/  UMOV UR10, UR11 ;  /* 0x0000000b000a7c82 */ /* 0x000fe20008000000 */
[----:B------:R-:W-:Y:S02]  /*2a90*/  USHF.R.U32.HI UR4, URZ, UR19, UR4 ;  /* 0x00000013ff047299 */ /* 0x000fe40008011604 */
[----:B------:R-:W-:Y:S01]  /*2aa0*/  @UP3 USHF.R.U32.HI UR6, URZ, UR9, UR10 ;  /* 0x00000009ff063299 */ /* 0x000fe2000801160a */
[----:B------:R-:W-:Y:S01]  /*2ab0*/  UMOV UR12, UR13 ;  /* 0x0000000d000c7c82 */ /* 0x000fe20008000000 */
[----:B------:R-:W-:Y:S01]  /*2ac0*/  UMOV UR16, UR17 ;  /* 0x0000001100107c82 */ /* 0x000fe20008000000 */
[----:B------:R-:W-:Y:S02]  /*2ad0*/  USHF.R.U32.HI UR21, URZ, UR21, UR12 ;  /* 0x00000015ff157299 */ /* 0x000fe4000801160c */
[----:B------:R-:W-:Y:S02]  /*2ae0*/  USEL UR4, UR55, UR4, !UP0 ;  /* 0x0000000437047287 */ /* 0x000fe4000c000000 */
[----:B------:R-:W-:-:S02]  /*2af0*/  @UP3 USHF.R.U32.HI UR7, URZ, UR9, UR16 ;  /* 0x00000009ff073299 */ /* 0x000fc40008011610 */
[----:B------:R-:W-:Y:S02]  /*2b00*/  UIMAD UR10, UR40, UR6, URZ ;  /* 0x00000006280a72a4 */ /* 0x000fe4000f8e02ff */
[----:B------:R-:W-:Y:S02]  /*2b10*/  USEL UR6, UR56, UR21, !UP2 ;  /* 0x0000001538067287 */ /* 0x000fe4000d000000 */
[----:B------:R-:W-:Y:S02]  /*2b20*/  UIMAD UR12, UR40, UR7, URZ ;  /* 0x00000007280c72a4 */ /* 0x000fe4000f8e02ff */
[----:B------:R-:W-:Y:S02]  /*2b30*/  UISETP.GE.AND UP0, UPT, UR4, UR10, UPT ;  /* 0x0000000a0400728c */ /* 0x000fe4000bf06270 */
[----:B------:R-:W-:Y:S02]  /*2b40*/  UIMAD.WIDE.U32 UR10, UR4, UR8, URZ ;  /* 0x00000008040a72a5 */ /* 0x000fe4000f8e00ff */
[----:B------:R-:W-:-:S02]  /*2b50*/  UISETP.GE.OR UP0, UPT, UR6, UR12, UP0 ;  /* 0x0000000c0600728c */ /* 0x000fc40008706670 */
        /* <DEDUP_REMOVED lines=19> */
.L_x_45:
[----:B------:R-:W2:Y:S02]  /*2c90*/  LDCU UR4, c[0x0][0xf30] ;  /* 0x0001e600ff0477ac */ /* 0x000ea40008000800 */
[----:B--2---:R-:W-:-:S09]  /*2ca0*/  UISETP.NE.AND UP0, UPT, UR4, 0x1, UPT ;  /* 0x000000010400788c */ /* 0x004fd2000bf05270 */
[----:B------:R-:W-:Y:S05]  /*2cb0*/  BRA.U UP0, `(.L_x_46) ;  /* 0x0000000100447547 */ /* 0x000fea000b800000 */
[----:B------:R-:W2:Y:S01]  /*2cc0*/  LDCU.128 UR20, c[0x0][0xf10] ;  /* 0x0001e200ff1477ac */ /* 0x000ea20008000c00 */
[----:B------:R-:W4:Y:S01]  /*2cd0*/  LDCU UR10, c[0x0][0xf0c] ;  /* 0x0001e180ff0a77ac */ /* 0x000f220008000800 */
[----:B------:R-:W1:Y:S01]  /*2ce0*/  LDCU UR11, c[0x0][0xf20] ;  /* 0x0001e400ff0b77ac */ /* 0x000e620008000800 */
[----:B--2---:R-:W-:Y:S02]  /*2cf0*/  UIMAD.WIDE.U32 UR8, UR56, UR20, URZ ;  /* 0x00000014380872a5 */ /* 0x004fe4000f8e00ff */
[----:B------:R-:W-:Y:S02]  /*2d00*/  UIMAD.WIDE.U32 UR6, UR55, UR23, URZ ;  /* 0x00000017370672a5 */ /* 0x000fe4000f8e00ff */
[----:B----4-:R-:W-:Y:S02]  /*2d10*/  UISETP.NE.AND UP2, UPT, UR10, 0x1, UPT ;  /* 0x000000010a00788c */ /* 0x010fe4000bf45270 */
[----:B------:R-:W-:Y:S01]  /*2d20*/  UISETP.NE.AND UP0, UPT, UR22, 0x1, UPT ;  /* 0x000000011600788c */ /* 0x000fe2000bf05270 */
[----:B------:R-:W-:-:S02]  /*2d30*/  UMOV UR8, UR9 ;  /* 0x0000000900087c82 */ /* 0x000fc40008000000 */
[----:B------:R-:W-:Y:S01]  /*2d40*/  UMOV UR4, UR7 ;  /* 0x0000000700047c82 */ /* 0x000fe20008000000 */
[----:B------:R-:W-:Y:S02]  /*2d50*/  USHF.R.U32.HI UR21, URZ, UR21, UR8 ;  /* 0x00000015ff157299 */ /* 0x000fe40008011608 */
[----:B-1----:R-:W-:Y:S02]  /*2d60*/  USHF.R.U32.HI UR4, URZ, UR11, UR4 ;  /* 0x0000000bff047299 */ /* 0x002fe40008011604 */
[----:B------:R-:W-:Y:S02]  /*2d70*/  USEL UR6, UR56, UR21, !UP2 ;  /* 0x0000001538067287 */ /* 0x000fe4000d000000 */
[----:B------:R-:W-:-:S04]  /*2d80*/  USEL UR4, UR55, UR4, !UP0 ;  /* 0x0000000437047287 */ /* 0x000fc8000c000000 */
[----:B------:R-:W-:Y:S02]  /*2d90*/  UIADD3 UR7, UPT, UPT, UR6, -UR4, URZ ;  /* 0x8000000406077290 */ /* 0x000fe4000fffe0ff */
[----:B------:R-:W-:Y:S02]  /*2da0*/  UIADD3 UR4, UPT, UPT, -UR6, UR4, URZ ;  /* 0x0000000406047290 */ /* 0x000fe4000fffe1ff */
[----:B------:R-:W-:Y:S02]  /*2db0*/  UIMAD UR55, UR7, UR22, UR55 ;  /* 0x00000016073772a4 */ /* 0x000fe4000f8e0237 */
[----:B------:R-:W-:-:S12]  /*2dc0*/  UIMAD UR56, UR4, UR10, UR56 ;  /* 0x0000000a043872a4 */ /* 0x000fd8000f8e0238 */
.L_x_46:
[----:B------:R-:W-:Y:S01]  /*2dd0*/  VIADD R11, R11, 0x1 ;  /* 0x000000010b0b7836 */ /* 0x000fe20000000000 */
[----:B------:R-:W-:Y:S02]  /*2de0*/  R2UR UR6, R91 ;  /* 0x000000005b0672ca */ /* 0x000fe400000e0000 */
[----:B------:R-:W-:Y:S02]  /*2df0*/  R2UR UR4, R90 ;  /* 0x000000005a0472ca */ /* 0x000fe400000e0000 */
[C---:B------:R-:W-:Y:S02]  /*2e00*/  ISETP.NE.AND P0, PT, R11.reuse, 0x2, PT ;  /* 0x000000020b00780c */ /* 0x040fe40003f05270 */
[----:B------:R-:W-:Y:S02]  /*2e10*/  PLOP3.LUT P2, PT, PT, PT, PT, 0x80, 0x8 ;  /* 0x000000000008781c */ /* 0x000fe40003f4f070 */
[----:B------:R-:W-:Y:S02]  /*2e20*/  SEL R3, RZ, 0x1, P0 ;  /* 0x00000001ff037807 */ /* 0x000fe40000000000 */
[----:B------:R-:W-:-:S02]  /*2e30*/  SEL R11, R11, RZ, P0 ;  /* 0x000000ff0b0b7207 */ /* 0x000fc40000000000 */
[----:B------:R-:W-:Y:S01]  /*2e40*/  LOP3.LUT R10, R10, R3, RZ, 0x3c, !PT ;  /* 0x000000030a0a7212 */ /* 0x000fe200078e3cff */
[----:B------:R-:W-:Y:S02]  /*2e50*/  UIADD3 UR26, UPT, UPT, UR56, UR6, URZ ;  /* 0x00000006381a7290 */ /* 0x000fe4000fffe0ff */
[----:B------:R-:W-:Y:S01]  /*2e60*/  UIADD3 UR25, UPT, UPT, UR55, UR4, URZ ;  /* 0x0000000437197290 */ /* 0x000fe2000fffe0ff */
[----:B------:R-:W-:Y:S11]  /*2e70*/  BRA.U UP1, `(.L_x_47) ;  /* 0xffffffed01507547 */ /* 0x000ff6000b83ffff */
[----:B------:R-:W-:Y:S01]  /*2e80*/  UIADD3 UR7, UPT, UPT, UR5, 0x48, URZ ;  /* 0x0000004805077890 */ /* 0x000fe2000fffe0ff */
[----:B------:R-:W-:-:S03]  /*2e90*/  SHF.L.U32 R3, R12, 0x1f, RZ ;  /* 0x0000001f0c037819 */ /* 0x000fc600000006ff */
[----:B------:R-:W-:-:S09]  /*2ea0*/  ULEA UR4, UR15, UR7, 0x3 ;  /* 0x000000070f047291 */ /* 0x000fd2000f8e18ff */
[----:B------:R-:W2:Y:S02]  /*2eb0*/  SYNCS.PHASECHK.TRANS64.TRYWAIT P0, [UR4], R3 ;  /* 0x00000003ff0075a7 */ /* 0x000ea40008001104 */
[----:B--2---:R-:W-:Y:S05]  /*2ec0*/  @!P0 BRA `(.L_x_48) ;  /* 0x0000006400248947 */ /* 0x004fea0003800000 */
.L_x_148:
[----:B------:R-:W-:-:S04]  /*2ed0*/  UIADD3 UR4, UPT, UPT, UR15, 0x1, URZ ;  /* 0x000000010f047890 */ /* 0x000fc8000fffe0ff */
[----:B------:R-:W-:-:S04]  /*2ee0*/  UISETP.NE.AND UP0, UPT, UR4, 0x9, UPT ;  /* 0x000000090400788c */ /* 0x000fc8000bf05270 */
[----:B------:R-:W-:Y:S02]  /*2ef0*/  USEL UR6, URZ, 0x1, UP0 ;  /* 0x00000001ff067887 */ /* 0x000fe40008000000 */
[----:B------:R-:W-:-:S04]  /*2f00*/  USEL UR4, UR4, URZ, UP0 ;  /* 0x000000ff04047287 */ /* 0x000fc80008000000 */
[----:B------:R-:W-:Y:S01]  /*2f10*/  ULEA UR5, UR4, UR7, 0x3 ;  /* 0x0000000704057291 */ /* 0x000fe2000f8e18ff */
[----:B------:R-:W-:-:S04]  /*2f20*/  LOP3.LUT R2, R12, UR6, RZ, 0x3c, !PT ;  /* 0x000000060c027c12 */ /* 0x000fc8000f8e3cff */
[----:B-1----:R-:W-:-:S04]  /*2f30*/  SHF.L.U32 R3, R2, 0x1f, RZ ;  /* 0x0000001f02037819 */ /* 0x002fc800000006ff */
[----:B------:R-:W1:Y:S02]  /*2f40*/  SYNCS.PHASECHK.TRANS64.TRYWAIT P0, [UR5], R3 ;  /* 0x00000003ff0075a7 */ /* 0x000e640008001105 */
[----:B-1----:R-:W-:Y:S05]  /*2f50*/  @!P0 BRA `(.L_x_49) ;  /* 0x0000006400188947 */ /* 0x002fea0003800000 */
.L_x_150:
        /* <DEDUP_REMOVED lines=9> */
.L_x_152:
        /* <DEDUP_REMOVED lines=9> */
.L_x_154:
        /* <DEDUP_REMOVED lines=9> */
.L_x_156:
        /* <DEDUP_REMOVED lines=9> */
.L_x_158:
        /* <DEDUP_REMOVED lines=9> */
.L_x_160:
        /* <DEDUP_REMOVED lines=9> */
.L_x_162:
[----:B------:R-:W-:-:S04]  /*32c0*/  UIADD3 UR4, UPT, UPT, UR4, 0x1, URZ ;  /* 0x0000000104047890 */ /* 0x000fc8000fffe0ff */
[----:B------:R-:W-:-:S04]  /*32d0*/  UISETP.NE.AND UP0, UPT, UR4, 0x9, UPT ;  /* 0x000000090400788c */ /* 0x000fc8000bf05270 */
[----:B------:R-:W-:Y:S02]  /*32e0*/  USEL UR5, URZ, 0x1, UP0 ;  /* 0x00000001ff057887 */ /* 0x000fe40008000000 */
[----:B------:R-:W-:-:S04]  /*32f0*/  USEL UR4, UR4, URZ, UP0 ;  /* 0x000000ff04047287 */ /* 0x000fc80008000000 */
[----:B------:R-:W-:Y:S01]  /*3300*/  ULEA UR4, UR4, UR7, 0x3 ;  /* 0x0000000704047291 */ /* 0x000fe2000f8e18ff */
[----:B-1----:R-:W-:-:S04]  /*3310*/  LOP3.LUT R3, R2, UR5, RZ, 0x3c, !PT ;  /* 0x0000000502037c12 */ /* 0x002fc8000f8e3cff */
[----:B------:R-:W-:Y:S01]  /*3320*/  SHF.L.U32 R3, R3, 0x1f, RZ ;  /* 0x0000001f03037819 */ /* 0x000fe200000006ff */
[----:B------:R-:W-:-:S07]  /*3330*/  IMAD.U32 R0, RZ, RZ, UR4 ;  /* 0x00000004ff007e24 */ /* 0x000fce000f8e00ff */
.L_x_56:
[----:B-1----:R1:W2:Y:S02]  /*3340*/  SYNCS.PHASECHK.TRANS64.TRYWAIT P0, [R0+URZ], R3 ;  /* 0x00000003000075a7 */ /* 0x0022a400080011ff */
[----:B--2---:R-:W-:Y:S05]  /*3350*/  @!P0 NANOSLEEP.SYNCS 0x989680 ;  /* 0x009896800000895d */ /* 0x004fea0003900000 */
[----:B------:R-:W2:Y:S02]  /*3360*/  @!P0 SYNCS.PHASECHK.TRANS64 P0, [R0+URZ], R3 ;  /* 0x00000003000085a7 */ /* 0x000ea400080010ff */
[----:B--2---:R-:W-:Y:S05]  /*3370*/  @P0 EXIT ;  /* 0x000000000000094d */ /* 0x004fea0003800000 */
[----:B------:R-:W-:Y:S05]  /*3380*/  BRA `(.L_x_56) ;  /* 0xfffffffc00ec7947 */ /* 0x000fea000383ffff */
.L_x_23:
[----:B------:R-:W-:-:S04]  /*3390*/  UISETP.NE.AND UP0, UPT, UR57, URZ, UPT ;  /* 0x000000ff3900728c */ /* 0x000fc8000bf05270 */
[----:B------:R-:W-:-:S09]  /*33a0*/  UISETP.NE.OR UP0, UPT, UR19, 0x1, UP0 ;  /* 0x000000011300788c */ /* 0x000fd20008705670 */
[----:B------:R-:W-:Y:S05]  /*33b0*/  BRA.U UP0, `(.L_x_57) ;  /* 0x0000000500487547 */ /* 0x000fea000b800000 */
[----:B------:R-:W-:Y:S01]  /*33c0*/  ISETP.GE.U32.AND P2, PT, R0, 0x8, PT ;  /* 0x000000080000780c */ /* 0x000fe20003f46070 */
[----:B------:R-:W-:Y:S01]  /*33d0*/  IMAD.MOV.U32 R12, RZ, RZ, 0x1 ;  /* 0x00000001ff0c7424 */ /* 0x000fe200078e00ff */
[----:B------:R-:W-:Y:S02]  /*33e0*/  CS2R R10, SRZ ;  /* 0x00000000000a7805 */ /* 0x000fe4000001ff00 */
[----:B------:R-:W-:Y:S01]  /*33f0*/  CS2R R8, SRZ ;  /* 0x0000000000087805 */ /* 0x000fe2000001ff00 */
[----:B------:R-:W-:Y:S01]  /*3400*/  UMOV UR6, 0x400 ;  /* 0x0000040000067882 */ /* 0x000fe20000000000 */
[----:B------:R-:W-:Y:S01]  /*3410*/  UMOV UR5, URZ ;  /* 0x000000ff00057c82 */ /* 0x000fe20008000000 */
[----:B------:R-:W-:-:S12]  /*3420*/  ULEA UR6, UR57, UR6, 0x18 ;  /* 0x0000000639067291 */ /* 0x000fd8000f8ec0ff */
.L_x_61:
[----:B------:R-:W-:Y:S02]  /*3430*/  LEA R2, R8, UR6, 0x3 ;  /* 0x0000000608027c11 */ /* 0x000fe4000f8e18ff */
[----:B------:R-:W-:-:S03]  /*3440*/  SHF.L.U32 R5, R9, 0x1f, RZ ;  /* 0x0000001f09057819 */ /* 0x000fc600000006ff */
[----:B------:R-:W-:Y:S01]  /*3450*/  VIADD R4, R2, 0x120 ;  /* 0x0000012002047836 */ /* 0x000fe20000000000 */
[----:B------:R-:W1:Y:S02]  /*3460*/  SYNCS.PHASECHK.TRANS64.TRYWAIT P0, [R2+URZ+0x110], R5 ;  /* 0x00011005020075a7 */ /* 0x000e6400080011ff */
[----:B-1----:R-:W-:Y:S05]  /*3470*/  @!P0 BRA `(.L_x_58) ;  /* 0x0000006000788947 */ /* 0x002fea0003800000 */
.L_x_163:
[----:B------:R-:W-:Y:S01]  /*3480*/  ULEA UR4, UR5, UR6, 0x3 ;  /* 0x0000000605047291 */ /* 0x000fe2000f8e18ff */
[----:B------:R-:W-:Y:S02]  /*3490*/  PRMT R4, RZ, 0x654, R4 ;  /* 0x00000654ff047816 */ /* 0x000fe40000000004 */
[----:B-1----:R-:W-:Y:S01]  /*34a0*/  SHF.L.U32 R5, R12, 0x1f, RZ ;  /* 0x0000001f0c057819 */ /* 0x002fe200000006ff */
[----:B------:R-:W-:Y:S01]  /*34b0*/  UIADD3 UR7, UPT, UPT, UR4, 0xd0, URZ ;  /* 0x000000d004077890 */ /* 0x000fe2000fffe0ff */
[----:B------:R1:W-:Y:S05]  /*34c0*/  SYNCS.ARRIVE.TRANS64.RED.A1T0 RZ, [R4+URZ], RZ ;  /* 0x000000ff04ff79a7 */ /* 0x0003ea00081004ff */
[----:B------:R-:W-:Y:S01]  /*34d0*/  IMAD.U32 R7, RZ, RZ, UR7 ;  /* 0x00000007ff077e24 */ /* 0x000fe2000f8e00ff */
[----:B------:R-:W2:Y:S04]  /*34e0*/  SYNCS.PHASECHK.TRANS64.TRYWAIT P0, [UR4+0xe0], R5 ;  /* 0x0000e005ff0075a7 */ /* 0x000ea80008001104 */
[----:B------:R-:W-:Y:S01]  /*34f0*/  PRMT R6, R0, 0x654, R7 ;  /* 0x0000065400067816 */ /* 0x000fe20000000007 */
[----:B-1----:R-:W-:Y:S01]  /*3500*/  @!P2 IMAD.MOV.U32 R4, RZ, RZ, 0x10 ;  /* 0x00000010ff04a424 */ /* 0x002fe200078e00ff */
[----:B--2---:R-:W-:Y:S06]  /*3510*/  @!P0 BRA `(.L_x_59) ;  /* 0x0000006000648947 */ /* 0x004fec0003800000 */
.L_x_165:
[----:B------:R-:W-:Y:S01]  /*3520*/  ULEA UR8, UR5, UR6, 0x4 ;  /* 0x0000000605087291 */ /* 0x000fe2000f8e20ff */
[----:B------:R-:W-:Y:S01]  /*3530*/  SEL R3, R6, R3, !P2 ;  /* 0x0000000306037207 */ /* 0x000fe20005000000 */
[----:B------:R-:W-:Y:S01]  /*3540*/  UIADD3 UR9, UPT, UPT, UR4, 0xd0, URZ ;  /* 0x000000d004097890 */ /* 0x000fe2000fffe0ff */
[----:B-1----:R-:W-:Y:S01]  /*3550*/  LEA R2, R11, UR6, 0x3 ;  /* 0x000000060b027c11 */ /* 0x002fe2000f8e18ff */
[----:B------:R-:W-:Y:S01]  /*3560*/  UIADD3 UR8, UPT, UPT, UR8, 0x140, URZ ;  /* 0x0000014008087890 */ /* 0x000fe2000fffe0ff */
[----:B------:R-:W-:Y:S01]  /*3570*/  SHF.L.U32 R5, R10, 0x1f, RZ ;  /* 0x0000001f0a057819 */ /* 0x000fe200000006ff */
[----:B------:R1:W-:Y:S01]  /*3580*/  @!P2 SYNCS.ARRIVE.TRANS64.RED RZ, [R3+URZ], R4 ;  /* 0x0000000403ffa9a7 */ /* 0x0003e200080004ff */
[----:B------:R-:W-:Y:S01]  /*3590*/  UIADD3 UR4, UPT, UPT, UR5, 0x1, URZ ;  /* 0x0000000105047890 */ /* 0x000fe2000fffe0ff */
[----:B------:R-:W-:-:S03]  /*35a0*/  VIADD R8, R8, 0x1 ;  /* 0x0000000108087836 */ /* 0x000fc60000000000 */
[----:B------:R-:W-:Y:S02]  /*35b0*/  UISETP.NE.AND UP0, UPT, UR4, 0x2, UPT ;  /* 0x000000020400788c */ /* 0x000fe4000bf05270 */
[----:B------:R-:W-:Y:S06]  /*35c0*/  UGETNEXTWORKID.BROADCAST [UR8], [UR9] ;  /* 0x00000000080073ca */ /* 0x000fec0008000100 */
[----:B------:R-:W-:Y:S01]  /*35d0*/  USEL UR7, URZ, 0x1, UP0 ;  /* 0x00000001ff077887 */ /* 0x000fe20008000000 */
[----:B------:R-:W-:Y:S01]  /*35e0*/  ISETP.NE.AND P0, PT, R8, 0x2, PT ;  /* 0x000000020800780c */ /* 0x000fe20003f05270 */
[----:B------:R-:W-:Y:S01]  /*35f0*/  USEL UR5, UR4, URZ, UP0 ;  /* 0x000000ff04057287 */ /* 0x000fe20008000000 */
[----:B------:R-:W2:Y:S03]  /*3600*/  SYNCS.PHASECHK.TRANS64.TRYWAIT P1, [R2+URZ+0xd0], R5 ;  /* 0x0000d005020075a7 */ /* 0x000ea600080211ff */
[----:B------:R-:W-:Y:S01]  /*3610*/  LOP3.LUT R12, R12, UR7, RZ, 0x3c, !PT ;  /* 0x000000070c0c7c12 */ /* 0x000fe2000f8e3cff */
[----:B-12---:R-:W-:Y:S07]  /*3620*/  @!P1 BRA `(.L_x_60) ;  /* 0x0000006000389947 */ /* 0x006fee0003800000 */
.L_x_166:
[C---:B------:R-:W-:Y:S01]  /*3630*/  LEA R4, R11.reuse, UR6, 0x4 ;  /* 0x000000060b047c11 */ /* 0x040fe2000f8e20ff */
[----:B-1----:R-:W-:Y:S01]  /*3640*/  VIADD R2, R2, 0xe0 ;  /* 0x000000e002027836 */ /* 0x002fe20000000000 */
[----:B------:R-:W-:Y:S01]  /*3650*/  SEL R8, R8, RZ, P0 ;  /* 0x000000ff08087207 */ /* 0x000fe20000000000 */
[----:B------:R-:W-:-:S03]  /*3660*/  VIADD R11, R11, 0x1 ;  /* 0x000000010b0b7836 */ /* 0x000fc60000000000 */
[----:B------:R-:W1:Y:S01]  /*3670*/  LDS.128 R4, [R4+0x140] ;  /* 0x0001400004047984 */ /* 0x000e620000000c00 */
[----:B------:R-:W-:Y:S02]  /*3680*/  PRMT R2, RZ, 0x654, R2 ;  /* 0x00000654ff027816 */ /* 0x000fe40000000002 */
[C---:B------:R-:W-:Y:S01]  /*3690*/  ISETP.NE.AND P1, PT, R11.reuse, 0x2, PT ;  /* 0x000000020b00780c */ /* 0x040fe20003f25270 */
[----:B------:R-:W-:Y:S01]  /*36a0*/  @!PT LDS RZ, [RZ] ;  /* 0x00000000fffff984 */ /* 0x000fe20000000800 */
[----:B------:R-:W-:Y:S01]  /*36b0*/  @!PT LDS RZ, [RZ] ;  /* 0x00000000fffff984 */ /* 0x000fe20000000800 */
[----:B------:R-:W-:Y:S01]  /*36c0*/  @!PT LDS RZ, [RZ] ;  /* 0x00000000fffff984 */ /* 0x000fe20000000800 */
[----:B------:R-:W-:Y:S01]  /*36d0*/  @!PT LDS RZ, [RZ] ;  /* 0x00000000fffff984 */ /* 0x000fe20000000800 */
[----:B------:R2:W-:Y:S06]  /*36e0*/  MEMBAR.ALL.CTA ;  /* 0x0000000000007992 */ /* 0x0005ec0000008000 */
[----:B--2---:R-:W2:Y:S01]  /*36f0*/  FENCE.VIEW.ASYNC.S ;  /* 0x00000000000073c6 */ /* 0x004ea20000000000 */
[----:B------:R-:W-:Y:S01]  /*3700*/  SEL R11, R11, RZ, P1 ;  /* 0x000000ff0b0b7207 */ /* 0x000fe20000800000 */
[----:B--2---:R2:W-:Y:S01]  /*3710*/  SYNCS.ARRIVE.TRANS64.RED.A1T0 RZ, [R2+URZ], RZ ;  /* 0x000000ff02ff79a7 */ /* 0x0045e200081004ff */
[----:B-1----:R-:W-:-:S02]  /*3720*/  LOP3.LUT P3, RZ, R6, 0x1, RZ, 0xc0, !PT ;  /* 0x0000000106ff7812 */ /* 0x002fc4000786c0ff */
[----:B------:R-:W-:-:S04]  /*3730*/  SEL R5, RZ, 0x1, P1 ;  /* 0x00000001ff057807 */ /* 0x000fc80000800000 */
[----:B------:R-:W-:Y:S02]  /*3740*/  LOP3.LUT R10, R10, R5, RZ, 0x3c, !PT ;  /* 0x000000050a0a7212 */ /* 0x000fe400078e3cff */
[----:B--2---:R-:W-:-:S04]  /*3750*/  SEL R2, RZ, 0x1, P0 ;  /* 0x00000001ff027807 */ /* 0x004fc80000000000 */
[----:B------:R-:W-:Y:S01]  /*3760*/  LOP3.LUT R9, R9, R2, RZ, 0x3c, !PT ;  /* 0x0000000209097212 */ /* 0x000fe200078e3cff */
[----:B------:R-:W-:Y:S06]  /*3770*/  @P3 BRA `(.L_x_61) ;  /* 0xfffffffc002c3947 */ /* 0x000fec000383ffff */
[----:B------:R-:W-:Y:S01]  /*3780*/  ULEA UR4, UR5, UR6, 0x3 ;  /* 0x0000000605047291 */ /* 0x000fe2000f8e18ff */
[----:B------:R-:W-:-:S08]  /*3790*/  SHF.L.U32 R3, R12, 0x1f, RZ ;  /* 0x0000001f0c037819 */ /* 0x000fd000000006ff */
[----:B------:R-:W1:Y:S02]  /*37a0*/  SYNCS.PHASECHK.TRANS64 P0, [UR4+0xe0], R3 ;  /* 0x0000e003ff0075a7 */ /* 0x000e640008001004 */
[----:B-1----:R-:W-:Y:S05]  /*37b0*/  @P0 BRA `(.L_x_62) ;  /* 0x0000000000080947 */ /* 0x002fea0003800000 */
[----:B------:R-:W1:Y:S02]  /*37c0*/  SYNCS.PHASECHK.TRANS64.TRYWAIT P0, [UR4+0xe0], R3 ;  /* 0x0000e003ff0075a7 */ /* 0x000e640008001104 */
[----:B-1----:R-:W-:Y:S05]  /*37d0*/  @!P0 BRA `(.L_x_63) ;  /* 0x0000005c00e08947 */ /* 0x002fea0003800000 */
.L_x_62:
[----:B------:R-:W-:-:S04]  /*37e0*/  UIADD3 UR7, UPT, UPT, UR5, 0x1, URZ ;  /* 0x0000000105077890 */ /* 0x000fc8000fffe0ff */
[----:B------:R-:W-:-:S04]  /*37f0*/  UISETP.NE.AND UP0, UPT, UR7, 0x2, UPT ;  /* 0x000000020700788c */ /* 0x000fc8000bf05270 */
[----:B------:R-:W-:Y:S02]  /*3800*/  USEL UR8, URZ, 0x1, UP0 ;  /* 0x00000001ff087887 */ /* 0x000fe40008000000 */
[----:B------:R-:W-:-:S04]  /*3810*/  USEL UR7, UR7, URZ, UP0 ;  /* 0x000000ff07077287 */ /* 0x000fc80008000000 */
[----:B------:R-:W-:Y:S01]  /*3820*/  ULEA UR7, UR7, UR6, 0x3 ;  /* 0x0000000607077291 */ /* 0x000fe2000f8e18ff */
[----:B-1----:R-:W-:-:S04]  /*3830*/  LOP3.LUT R3, R12, UR8, RZ, 0x3c, !PT ;  /* 0x000000080c037c12 */ /* 0x002fc8000f8e3cff */
[----:B------:R-:W-:-:S04]  /*3840*/  SHF.L.U32 R0, R3, 0x1f, RZ ;  /* 0x0000001f03007819 */ /* 0x000fc800000006ff */
[----:B------:R-:W1:Y:S02]  /*3850*/  SYNCS.PHASECHK.TRANS64 P0, [UR7+0xe0], R0 ;  /* 0x0000e000ff0075a7 */ /* 0x000e640008001007 */
[----:B-1----:R-:W-:Y:S05]  /*3860*/  @P0 EXIT ;  /* 0x000000000000094d */ /* 0x002fea0003800000 */
[----:B------:R-:W-:Y:S02]  /*3870*/  SHF.L.U32 R3, R3, 0x1f, RZ ;  /* 0x0000001f03037819 */ /* 0x000fe400000006ff */
[----:B------:R-:W-:-:S07]  /*3880*/  MOV R0, UR7 ;  /* 0x0000000700007c02 */ /* 0x000fce0008000f00 */
.L_x_64:
[----:B-1----:R1:W2:Y:S02]  /*3890*/  SYNCS.PHASECHK.TRANS64.TRYWAIT P0, [R0+URZ+0xe0], R3 ;  /* 0x0000e003000075a7 */ /* 0x0022a400080011ff */
[----:B--2---:R-:W-:Y:S05]  /*38a0*/  @!P0 NANOSLEEP.SYNCS 0x989680 ;  /* 0x009896800000895d */ /* 0x004fea0003900000 */
[----:B------:R-:W2:Y:S02]  /*38b0*/  @!P0 SYNCS.PHASECHK.TRANS64 P0, [R0+URZ+0xe0], R3 ;  /* 0x0000e003000085a7 */ /* 0x000ea400080010ff */
[----:B--2---:R-:W-:Y:S05]  /*38c0*/  @P0 EXIT ;  /* 0x000000000000094d */ /* 0x004fea0003800000 */
[----:B------:R-:W-:Y:S05]  /*38d0*/  BRA `(.L_x_64) ;  /* 0xfffffffc00ec7947 */ /* 0x000fea000383ffff */
.L_x_57:
[----:B------:R-:W-:Y:S05]  /*38e0*/  BRA.U UP5, `(.L_x_65) ;  /* 0x0000001905c87547 */ /* 0x000fea000b800000 */
[----:B------:R-:W-:Y:S01]  /*38f0*/  UMOV UR5, 0x40 ;  /* 0x0000004000057882 */ /* 0x000fe20000000000 */
[----:B------:R-:W-:Y:S01]  /*3900*/  NOP ;  /* 0x0000000000007918 */ /* 0x000fe20000000000 */
[----:B------:R-:W-:Y:S01]  /*3910*/  ULEA UR5, UR57, UR5, 0x18 ;  /* 0x0000000539057291 */ /* 0x000fe2000f8ec0ff */
[----:B------:R-:W-:Y:S02]  /*3920*/  UMOV UR6, 0x400 ;  /* 0x0000040000067882 */ /* 0x000fe40000000000 */
[----:B------:R-:W-:-:S06]  /*3930*/  ULEA UR6, UR57, UR6, 0x18 ;  /* 0x0000000639067291 */ /* 0x000fcc000f8ec0ff */
[----:B------:R-:W1:Y:S02]  /*3940*/  LDS.U8 R0, [UR5+0x1c] ;  /* 0x00001c05ff007984 */ /* 0x000e640008000000 */
[----:B-1----:R-:W-:-:S13]  /*3950*/  ISETP.NE.AND P0, PT, R0, RZ, PT ;  /* 0x000000ff0000720c */ /* 0x002fda0003f05270 */
[----:B------:R-:W-:Y:S05]  /*3960*/  @P0 BRA `(.L_x_66) ;  /* 0x0000000400080947 */ /* 0x000fea0003800000 */
[----:B------:R-:W-:Y:S02]  /*3970*/  UISETP.NE.U32.AND UP1, UPT, UR72, 0x1, UPT ;  /* 0x000000014800788c */ /* 0x000fe4000bf25070 */
[----:B------:R-:W-:-:S07]  /*3980*/  UIADD3 UR7, UPT, UPT, UR5, 0x8, URZ ;  /* 0x0000000805077890 */ /* 0x000fce000fffe0ff */
[----:B------:R-:W-:Y:S05]  /*3990*/  BRA.U !UP1, `(.L_x_67) ;  /* 0x00000001099c7547 */ /* 0x000fea000b800000 */
[----:B------:R-:W-:Y:S01]  /*39a0*/  ELECT P0, URZ, PT ;  /* 0x0000000000ff782f */ /* 0x000fe20003800000 */
[----:B------:R-:W-:-:S12]  /*39b0*/  BSSY B0, `(.L_x_67) ;  /* 0x0000025000007945 */ /* 0x000fd80003800000 */
[----:B------:R-:W-:Y:S05]  /*39c0*/  @!P0 BRA `(.L_x_68) ;  /* 0x00000000008c8947 */ /* 0x000fea0003800000 */
[----:B------:R-:W-:-:S05]  /*39d0*/  UMOV UR4, 0x10 ;  /* 0x0000001000047882 */ /* 0x000fca0000000000 */
[----:B------:R-:W-:Y:S04]  /*39e0*/  DEPBAR.LE SB1, 0x36 ;  /* 0x00009d800000791a */ /* 0x000fe80000000000 */
[----:B------:R-:W1:Y:S02]  /*39f0*/  UTCATOMSWS.2CTA.FIND_AND_SET.ALIGN UP0, UR4, UR4 ;  /* 0x00000004000475e3 */ /* 0x000e640008200800 */
[----:B-1----:R-:W-:Y:S01]  /*3a00*/  MOV R11, UR4 ;  /* 0x00000004000b7c02 */ /* 0x002fe20008000f00 */
[----:B------:R-:W-:Y:S06]  /*3a10*/  BRA.U UP0, `(.L_x_69) ;  /* 0x0000000100187547 */ /* 0x000fec000b800000 */
.L_x_70:
[----:B------:R-:W-:Y:S05]  /*3a20*/  NANOSLEEP 0x64 ;  /* 0x000000640000795d */ /* 0x000fea0003800000 */
[----:B------:R-:W-:-:S05]  /*3a30*/  UMOV UR4, 0x10 ;  /* 0x0000001000047882 */ /* 0x000fca0000000000 */
[----:B------:R-:W-:Y:S04]  /*3a40*/  DEPBAR.LE SB1, 0x36 ;  /* 0x00009d800000791a */ /* 0x000fe80000000000 */
[----:B------:R-:W1:Y:S02]  /*3a50*/  UTCATOMSWS.2CTA.FIND_AND_SET.ALIGN UP0, UR4, UR4 ;  /* 0x00000004000475e3 */ /* 0x000e640008200800 */
[----:B-1----:R-:W-:Y:S01]  /*3a60*/  MOV R11, UR4 ;  /* 0x00000004000b7c02 */ /* 0x002fe20008000f00 */
[----:B------:R-:W-:Y:S05]  /*3a70*/  BRA.U !UP0, `(.L_x_70) ;  /* 0xfffffffd08e87547 */ /* 0x000fea000b83ffff */
.L_x_69:
[----:B------:R-:W1:Y:S01]  /*3a80*/  LDS R7, [UR5+0x10] ;  /* 0x00001005ff077984 */ /* 0x000e620008000800 */
[----:B------:R-:W-:Y:S01]  /*3a90*/  IMAD.U32 R5, RZ, RZ, UR6 ;  /* 0x00000006ff057e24 */ /* 0x000fe2000f8e00ff */
[----:B------:R-:W-:-:S03]  /*3aa0*/  MOV R4, UR73 ;  /* 0x0000004900047c02 */ /* 0x000fc60008000f00 */
[----:B------:R-:W-:Y:S01]  /*3ab0*/  VIADD R5, R5, 0x160 ;  /* 0x0000016005057836 */ /* 0x000fe20000000000 */
[----:B-1----:R-:W-:-:S04]  /*3ac0*/  SHF.L.U32 R7, R7, 0x1f, RZ ;  /* 0x0000001f07077819 */ /* 0x002fc800000006ff */
[----:B------:R-:W1:Y:S02]  /*3ad0*/  SYNCS.PHASECHK.TRANS64.TRYWAIT P0, [UR5+0x8], R7 ;  /* 0x00000807ff0075a7 */ /* 0x000e640008001105 */
[----:B-1----:R-:W-:Y:S05]  /*3ae0*/  @P0 BRA `(.L_x_71) ;  /* 0x0000000000080947 */ /* 0x002fea0003800000 */
[----:B------:R-:W1:Y:S02]  /*3af0*/  SYNCS.PHASECHK.TRANS64.TRYWAIT P0, [UR5+0x8], R7 ;  /* 0x00000807ff0075a7 */ /* 0x000e640008001105 */
[----:B-1----:R-:W-:Y:S05]  /*3b00*/  @!P0 BRA `(.L_x_72) ;  /* 0x0000005c002c8947 */ /* 0x002fea0003800000 */
.L_x_71:
[----:B-1----:R-:W-:Y:S01]  /*3b10*/  HFMA2 R0, -RZ, RZ, 0, 5.9604644775390625e-08 ;  /* 0x00000001ff007431 */ /* 0x002fe200000001ff */
[----:B------:R-:W-:Y:S01]  /*3b20*/  UPRMT UR4, UR73, 0x654, UR7 ;  /* 0x0000065449047896 */ /* 0x000fe20008000007 */
[----:B------:R-:W-:Y:S01]  /*3b30*/  IMAD.MOV.U32 R8, RZ, RZ, 0xffff ;  /* 0x0000ffffff087424 */ /* 0x000fe200078e00ff */
[----:B------:R-:W-:Y:S01]  /*3b40*/  PRMT R4, R4, 0x654, R5 ;  /* 0x0000065404047816 */ /* 0x000fe20000000005 */
[----:B------:R-:W-:Y:S02]  /*3b50*/  IMAD.MOV.U32 R6, RZ, RZ, 0x4 ;  /* 0x00000004ff067424 */ /* 0x000fe400078e00ff */
[----:B------:R-:W-:Y:S01]  /*3b60*/  IMAD.SHL.U32 R9, R11, 0x20, RZ ;  /* 0x000000200b097824 */ /* 0x000fe200078e00ff */
[----:B------:R-:W-:Y:S02]  /*3b70*/  MOV R5, UR4 ;  /* 0x0000000400057c02 */ /* 0x000fe40008000f00 */
[-C--:B------:R-:W-:Y:S01]  /*3b80*/  SHF.L.U32 R8, R8, R11.reuse, RZ ;  /* 0x0000000b08087219 */ /* 0x080fe200000006ff */
[----:B------:R1:W-:Y:S01]  /*3b90*/  SYNCS.ARRIVE.TRANS64.RED RZ, [UR4], R6 ;  /* 0x00000006ffff79a7 */ /* 0x0003e20008000404 */
[----:B------:R-:W-:Y:S01]  /*3ba0*/  SHF.L.U32 R7, R0, R11, RZ ;  /* 0x0000000b00077219 */ /* 0x000fe200000006ff */
[----:B------:R1:W-:Y:S04]  /*3bb0*/  STS [UR6+0x160], R9 ;  /* 0x00016009ff007988 */ /* 0x0003e80008000806 */
[----:B------:R1:W-:Y:S04]  /*3bc0*/  STAS [R4.64], R11 ;  /* 0x0000000b04007dbd */ /* 0x0003e8000c0008ff */
[----:B------:R1:W-:Y:S04]  /*3bd0*/  ATOMS.OR RZ, [UR5+0x14], R8 ;  /* 0x00001408ffff798c */ /* 0x0003e8000b000005 */
[----:B------:R1:W-:Y:S04]  /*3be0*/  ATOMS.OR RZ, [UR5+0x18], R7 ;  /* 0x00001807ffff798c */ /* 0x0003e8000b000005 */
[----:B------:R1:W-:Y:S02]  /*3bf0*/  ATOMS.XOR RZ, [UR5+0x10], R0 ;  /* 0x00001000ffff798c */ /* 0x0003e4000b800005 */
.L_x_68:
[----:B------:R-:W-:Y:S05]  /*3c00*/  BSYNC B0 ;  /* 0x0000000000007941 */ /* 0x000fea0003800000 */
.L_x_67:
[----:B------:R-:W-:Y:S05]  /*3c10*/  BRA.U UP1, `(.L_x_73) ;  /* 0x00000001016c7547 */ /* 0x000fea000b800000 */
[----:B------:R-:W-:-:S03]  /*3c20*/  UMOV UR4, 0xffffffff ;  /* 0xffffffff00047882 */ /* 0x000fc60000000000 */
[----:B------:R-:W-:Y:S05]  /*3c30*/  BRA.DIV UR4, `(.L_x_74) ;  /* 0x0000005a04f87947 */ /* 0x000fea000b800000 */
[----:B------:R-:W-:-:S13]  /*3c40*/  ELECT P0, URZ, PT ;  /* 0x0000000000ff782f */ /* 0x000fda0003800000 */
.L_x_170:
[----:B------:R-:W-:Y:S05]  /*3c50*/  @!P0 BRA `(.L_x_73) ;  /* 0x00000000005c8947 */ /* 0x000fea0003800000 */
[----:B-1----:R-:W1:Y:S02]  /*3c60*/  LDS R5, [UR5+0x10] ;  /* 0x00001005ff057984 */ /* 0x002e640008000800 */
[----:B-1----:R-:W-:-:S04]  /*3c70*/  SHF.L.U32 R5, R5, 0x1f, RZ ;  /* 0x0000001f05057819 */ /* 0x002fc800000006ff */
[----:B------:R-:W1:Y:S02]  /*3c80*/  SYNCS.PHASECHK.TRANS64.TRYWAIT P0, [UR5+0x8], R5 ;  /* 0x00000805ff0075a7 */ /* 0x000e640008001105 */
[----:B-1----:R-:W-:Y:S05]  /*3c90*/  @P0 BRA `(.L_x_75) ;  /* 0x0000000000080947 */ /* 0x002fea0003800000 */
[----:B------:R-:W1:Y:S02]  /*3ca0*/  SYNCS.PHASECHK.TRANS64.TRYWAIT P0, [UR5+0x8], R5 ;  /* 0x00000805ff0075a7 */ /* 0x000e640008001105 */
[----:B-1----:R-:W-:Y:S05]  /*3cb0*/  @!P0 BRA `(.L_x_76) ;  /* 0x0000005800fc8947 */ /* 0x002fea0003800000 */
.L_x_75:
[----:B------:R-:W2:Y:S01]  /*3cc0*/  LDS R7, [UR6+0x160] ;  /* 0x00016006ff077984 */ /* 0x000ea20008000800 */
[----:B-1----:R-:W-:Y:S02]  /*3cd0*/  HFMA2 R0, -RZ, RZ, 0, 5.9604644775390625e-08 ;  /* 0x00000001ff007431 */ /* 0x002fe400000001ff */
[----:B------:R-:W-:Y:S01]  /*3ce0*/  IMAD.MOV.U32 R4, RZ, RZ, 0xffff ;  /* 0x0000ffffff047424 */ /* 0x000fe200078e00ff */
[----:B------:R-:W-:Y:S01]  /*3cf0*/  UPRMT UR4, UR73, 0x654, UR7 ;  /* 0x0000065449047896 */ /* 0x000fe20008000007 */
[----:B--2---:R-:W-:-:S03]  /*3d00*/  IMAD.SHL.U32 R5, R7, 0x20, RZ ;  /* 0x0000002007057824 */ /* 0x004fc600078e00ff */
[-C--:B------:R-:W-:Y:S02]  /*3d10*/  SHF.L.U32 R4, R4, R7.reuse, RZ ;  /* 0x0000000704047219 */ /* 0x080fe400000006ff */
[----:B------:R-:W-:Y:S01]  /*3d20*/  SHF.L.U32 R7, R0, R7, RZ ;  /* 0x0000000700077219 */ /* 0x000fe200000006ff */
[----:B------:R2:W-:Y:S04]  /*3d30*/  STS [UR6+0x160], R5 ;  /* 0x00016005ff007988 */ /* 0x0005e80008000806 */
[----:B------:R2:W-:Y:S04]  /*3d40*/  ATOMS.OR RZ, [UR5+0x14], R4 ;  /* 0x00001404ffff798c */ /* 0x0005e8000b000005 */
[----:B------:R2:W-:Y:S01]  /*3d50*/  ATOMS.OR RZ, [UR5+0x18], R7 ;  /* 0x00001807ffff798c */ /* 0x0005e2000b000005 */
[----:B------:R-:W-:Y:S03]  /*3d60*/  SYNCS.ARRIVE.TRANS64.RED.A1T0 RZ, [UR4], RZ ;  /* 0x000000ffffff79a7 */ /* 0x000fe60008100404 */
[----:B------:R2:W-:Y:S01]  /*3d70*/  ATOMS.XOR RZ, [UR5+0x10], R0 ;  /* 0x00001000ffff798c */ /* 0x0005e2000b800005 */
[----:B------:R-:W-:Y:S05]  /*3d80*/  BRA `(.L_x_73) ;  /* 0x0000000000107947 */ /* 0x000fea0003800000 */
.L_x_66:
[----:B------:R-:W-:Y:S02]  /*3d90*/  MOV R0, 0xffffffff ;  /* 0xffffffff00007802 */ /* 0x000fe40000000f00 */
[----:B------:R-:W-:-:S03]  /*3da0*/  MOV R4, 0x3dd0 ;  /* 0x00003dd000047802 */ /* 0x000fc60000000f00 */
[----:B------:R1:W-:Y:S04]  /*3db0*/  STS [UR6+0x160], R0 ;  /* 0x00016000ff007988 */ /* 0x0003e80008000806 */
[----:B-1---5:R-:W-:Y:S05]  /*3dc0*/  CALL.REL.NOINC `($__internal_1_$__cuda_sm10x_tcgen05_guardrail_trap_phase_invalid_during_alloc) ;  /* 0x00000060002c7944 */ /* 0x022fea0003c00000 */
.L_x_73:
[----:B------:R-:W-:Y:S05]  /*3dd0*/  WARPSYNC.ALL ;  /* 0x0000000000007948 */ /* 0x000fea0003800000 */
[----:B------:R-:W3:Y:S01]  /*3de0*/  S2UR UR34, SR_CgaCtaId ;  /* 0x00000000002279c3 */ /* 0x000ee20000008800 */
[----:B------:R-:W-:Y:S01]  /*3df0*/  UMOV UR4, 0x400 ;  /* 0x0000040000047882 */ /* 0x000fe20000000000 */
[----:B------:R-:W-:-:S06]  /*3e00*/  NOP ;  /* 0x0000000000007918 */ /* 0x000fcc0000000000 */
[----:B------:R-:W-:Y:S06]  /*3e10*/  BAR.ARV 0x6, 0xa0 ;  /* 0x0182800000007b1d */ /* 0x000fec0000002000 */
[----:B------:R-:W4:Y:S01]  /*3e20*/  LDCU UR11, c[0x0][0x38c] ;  /* 0x00007180ff0b77ac */ /* 0x000f220008000800 */
[----:B------:R-:W-:Y:S01]  /*3e30*/  LOP3.LUT R2, R2, 0xffff, RZ, 0xc0, !PT ;  /* 0x0000ffff02027812 */ /* 0x000fe200078ec0ff */
[----:B------:R-:W-:Y:S01]  /*3e40*/  IMAD.MOV.U32 R10, RZ, RZ, 0x1 ;  /* 0x00000001ff0a7424 */ /* 0x000fe200078e00ff */
[----:B------:R-:W-:Y:S02]  /*3e50*/  LOP3.LUT R3, R3, 0xffff, RZ, 0xc0, !PT ;  /* 0x0000ffff03037812 */ /* 0x000fe400078ec0ff */
[----:B-1----:R-:W-:-:S02]  /*3e60*/  CS2R R8, SRZ ;  /* 0x0000000000087805 */ /* 0x002fc4000001ff00 */
[----:B------:R-:W-:Y:S01]  /*3e70*/  R2UR UR65, R2 ;  /* 0x00000000024172ca */ /* 0x000fe200000e0000 */
[----:B------:R-:W1:Y:S01]  /*3e80*/  LDCU UR63, c[0x0][0x370] ;  /* 0x00006e00ff3f77ac */ /* 0x000e620008000800 */
[----:B------:R-:W-:Y:S01]  /*3e90*/  R2UR UR41, R3 ;  /* 0x00000000032972ca */ /* 0x000fe200000e0000 */
[----:B------:R-:W-:Y:S01]  /*3ea0*/  IMAD.MOV.U32 R3, RZ, RZ, RZ ;  /* 0x000000ffff037224 */ /* 0x000fe200078e00ff */
[----:B---3--:R-:W-:Y:S01]  /*3eb0*/  ULEA UR34, UR34, UR4, 0x18 ;  /* 0x0000000422227291 */ /* 0x008fe2000f8ec0ff */
[----:B------:R-:W-:Y:S01]  /*3ec0*/  UMOV UR61, URZ ;  /* 0x000000ff003d7c82 */ /* 0x000fe20008000000 */
[----:B------:R-:W-:Y:S02]  /*3ed0*/  UISETP.GE.AND UP5, UPT, UR40, 0x1, UPT ;  /* 0x000000012800788c */ /* 0x000fe4000bfa6270 */
[----:B------:R-:W-:Y:S02]  /*3ee0*/  UIADD3 UR6, UPT, UPT, UR34, 0x6400, URZ ;  /* 0x0000640022067890 */ /* 0x000fe4000fffe0ff */
[----:B------:R-:W-:-:S03]  /*3ef0*/  UIADD3 UR5, UPT, UPT, UR34, 0x2a400, URZ ;  /* 0x0002a40022057890 */ /* 0x000fc6000fffe0ff */
[----:B--2---:R-:W2:Y:S01]  /*3f00*/  LDS R0, [UR34+0x160] ;  /* 0x00016022ff007984 */ /* 0x004ea20008000800 */
[----:B----4-:R-:W-:Y:S02]  /*3f10*/  UIADD3 UR11, UPT, UPT, UR11, 0xff, URZ ;  /* 0x000000ff0b0b7890 */ /* 0x010fe4000fffe0ff */
[----:B------:R-:W-:Y:S02]  /*3f20*/  UIADD3 UR4, UPT, UPT, UR34, 0x33400, URZ ;  /* 0x0003340022047890 */ /* 0x000fe4000fffe0ff */
[----:B------:R-:W-:Y:S02]  /*3f30*/  UIADD3 UR7, UPT, UPT, UR34, 0x35800, URZ ;  /* 0x0003580022077890 */ /* 0x000fe4000fffe0ff */
[----:B------:R-:W-:Y:S02]  /*3f40*/  USHF.R.U32.HI UR10, URZ, 0x4, UR6 ;  /* 0x00000004ff0a7899 */ /* 0x000fe40008011606 */
[----:B------:R-:W-:Y:S02]  /*3f50*/  USHF.R.U32.HI UR8, URZ, 0x4, UR5 ;  /* 0x00000004ff087899 */ /* 0x000fe40008011605 */
[----:B------:R-:W-:-:S02]  /*3f60*/  USHF.R.S32.HI UR9, URZ, 0x1f, UR11 ;  /* 0x0000001fff097899 */ /* 0x000fc4000801140b */
[----:B------:R-:W-:Y:S02]  /*3f70*/  USHF.R.U32.HI UR6, URZ, 0x4, UR4 ;  /* 0x00000004ff067899 */ /* 0x000fe40008011604 */
[----:B------:R-:W-:Y:S02]  /*3f80*/  USHF.R.U32.HI UR5, URZ, 0x4, UR7 ;  /* 0x00000004ff057899 */ /* 0x000fe40008011607 */
[----:B------:R-:W-:Y:S02]  /*3f90*/  ULEA.HI UR4, UR9, UR11, URZ, 0x8 ;  /* 0x0000000b09047291 */ /* 0x000fe4000f8f40ff */
[----:B------:R-:W-:Y:S02]  /*3fa0*/  ULOP3.LUT UR6, UR6, 0x3fff, URZ, 0xc0, !UPT ;  /* 0x00003fff06067892 */ /* 0x000fe4000f8ec0ff */
[----:B------:R-:W-:Y:S02]  /*3fb0*/  ULOP3.LUT UR5, UR5, 0x3fff, URZ, 0xc0, !UPT ;  /* 0x00003fff05057892 */ /* 0x000fe4000f8ec0ff */
[----:B------:R-:W-:-:S02]  /*3fc0*/  USHF.R.S32.HI UR64, URZ, 0x8, UR4 ;  /* 0x00000008ff407899 */ /* 0x000fc40008011404 */
[----:B------:R-:W-:Y:S02]  /*3fd0*/  ULOP3.LUT UR56, UR6, 0x10000, URZ, 0xfc, !UPT ;  /* 0x0001000006387892 */ /* 0x000fe4000f8efcff */
[----:B------:R-:W-:Y:S02]  /*3fe0*/  ULOP3.LUT UR57, UR5, 0x10000, URZ, 0xfc, !UPT ;  /* 0x0001000005397892 */ /* 0x000fe4000f8efcff */
[----:B------:R-:W-:Y:S02]  /*3ff0*/  ULOP3.LUT UR10, UR10, 0x3fff, URZ, 0xc0, !UPT ;  /* 0x00003fff0a0a7892 */ /* 0x000fe4000f8ec0ff */
[----:B------:R-:W-:Y:S02]  /*4000*/  ULOP3.LUT UR8, UR8, 0x3fff, URZ, 0xc0, !UPT ;  /* 0x00003fff08087892 */ /* 0x000fe4000f8ec0ff */
[----:B------:R-:W-:Y:S02]  /*4010*/  UISETP.LT.AND UP0, UPT, UR64, 0x1, UPT ;  /* 0x000000014000788c */ /* 0x000fe4000bf01270 */
[----:B------:R-:W-:Y:S01]  /*4020*/  UISETP.NE.AND UP4, UPT, UR40, 0x1, UPT ;  /* 0x000000012800788c */ /* 0x000fe2000bf85270 */
[----:B------:R-:W3:Y:S01]  /*4030*/  LDCU UR62, c[0x0][0x374] ;  /* 0x00006e80ff3e77ac */ /* 0x000ee20008000800 */
[----:B--2---:R-:W-:Y:S01]  /*4040*/  R2UR UR29, R0 ;  /* 0x00000000001d72ca */ /* 0x004fe200000e0000 */
[----:B------:R-:W-:-:S02]  /*4050*/  ULOP3.LUT UR54, UR10, 0x10000, URZ, 0xfc, !UPT ;  /* 0x000100000a367892 */ /* 0x000fc4000f8efcff */
[----:B------:R-:W-:Y:S02]  /*4060*/  ULOP3.LUT UR55, UR8, 0x10000, URZ, 0xfc, !UPT ;  /* 0x0001000008377892 */ /* 0x000fe4000f8efcff */
[----:B------:R-:W-:Y:S02]  /*4070*/  USEL UR70, UR64, 0x1, !UP0 ;  /* 0x0000000140467887 */ /* 0x000fe4000c000000 */
[----:B------:R-:W-:Y:S01]  /*4080*/  UISETP.NE.AND UP3, UPT, UR72, URZ, UPT ;  /* 0x000000ff4800728c */ /* 0x000fe2000bf65270 */
[----:B------:R-:W-:Y:S01]  /*4090*/  UMOV UR32, URZ ;  /* 0x000000ff00207c82 */ /* 0x000fe20008000000 */
[----:B------:R-:W-:-:S04]  /*40a0*/  UMOV UR30, URZ ;  /* 0x000000ff001e7c82 */ /* 0x000fc80008000000 */
[----:B------:R-:W-:Y:S02]  /*40b0*/  UIADD3 UR46, UPT, UPT, UR29, 0x80, URZ ;  /* 0x000000801d2e7890 */ /* 0x000fe4000fffe0ff */
[----:B------:R-:W-:Y:S02]  /*40c0*/  UIADD3 UR52, UPT, UPT, UR29, 0x84, URZ ;  /* 0x000000841d347890 */ /* 0x000fe4000fffe0ff */
[----:B------:R-:W-:Y:S02]  /*40d0*/  UIADD3 UR50, UPT, UPT, UR29, -0x7fffff80, URZ ;  /* 0x800000801d327890 */ /* 0x000fe4000fffe0ff */
[----:B------:R-:W-:Y:S02]  /*40e0*/  UIADD3 UR48, UPT, UPT, UR29, -0x7fffff7c, URZ ;  /* 0x800000841d307890 */ /* 0x000fe4000fffe0ff */
[----:B------:R-:W-:Y:S02]  /*40f0*/  USHF.R.U32.HI UR7, URZ, 0x11, UR46 ;  /* 0x00000011ff077899 */ /* 0x000fe4000801162e */
[----:B------:R-:W-:-:S02]  /*4100*/  USHF.R.U32.HI UR6, URZ, 0x11, UR50 ;  /* 0x00000011ff067899 */ /* 0x000fc40008011632 */
[----:B------:R-:W-:Y:S02]  /*4110*/  USHF.R.U32.HI UR5, URZ, 0x11, UR52 ;  /* 0x00000011ff057899 */ /* 0x000fe40008011634 */
[----:B------:R-:W-:Y:S02]  /*4120*/  USHF.R.U32.HI UR4, URZ, 0x11, UR48 ;  /* 0x00000011ff047899 */ /* 0x000fe40008011630 */
[----:B------:R-:W-:Y:S02]  /*4130*/  ULOP3.LUT UR7, UR7, 0x6000, URZ, 0xc0, !UPT ;  /* 0x0000600007077892 */ /* 0x000fe4000f8ec0ff */
[----:B------:R-:W-:Y:S02]  /*4140*/  ULOP3.LUT UR6, UR6, 0x6000, URZ, 0xc0, !UPT ;  /* 0x0000600006067892 */ /* 0x000fe4000f8ec0ff */
[----:B------:R-:W-:Y:S02]  /*4150*/  ULOP3.LUT UR5, UR5, 0x6000, URZ, 0xc0, !UPT ;  /* 0x0000600005057892 */ /* 0x000fe4000f8ec0ff */
[----:B------:R-:W-:-:S02]  /*4160*/  ULOP3.LUT UR4, UR4, 0x6000, URZ, 0xc0, !UPT ;  /* 0x0000600004047892 */ /* 0x000fc4000f8ec0ff */
[----:B------:R-:W-:Y:S02]  /*4170*/  UIADD3 UR71, UPT, UPT, UR29, 0x88, URZ ;  /* 0x000000881d477890 */ /* 0x000fe4000fffe0ff */
[----:B------:R-:W-:Y:S02]  /*4180*/  ULOP3.LUT UR69, UR7, 0x1090, URZ, 0xfc, !UPT ;  /* 0x0000109007457892 */ /* 0x000fe4000f8efcff */
[----:B------:R-:W-:Y:S02]  /*4190*/  ULOP3.LUT UR68, UR6, 0x1090, URZ, 0xfc, !UPT ;  /* 0x0000109006447892 */ /* 0x000fe4000f8efcff */
[----:B------:R-:W-:Y:S02]  /*41a0*/  ULOP3.LUT UR67, UR5, 0x1090, URZ, 0xfc, !UPT ;  /* 0x0000109005437892 */ /* 0x000fe4000f8efcff */
[----:B-1-3--:R-:W-:-:S12]  /*41b0*/  ULOP3.LUT UR66, UR4, 0x1090, URZ, 0xfc, !UPT ;  /* 0x0000109004427892 */ /* 0x00afd8000f8efcff */
.L_x_86:
[C---:B------:R-:W-:Y:S02]  /*41c0*/  LEA R2, R9.reuse, UR34, 0x3 ;  /* 0x0000002209027c11 */ /* 0x040fe4000f8e18ff */
[----:B------:R-:W-:Y:S02]  /*41d0*/  SHF.L.U32 R5, R8, 0x1f, RZ ;  /* 0x0000001f08057819 */ /* 0x000fe400000006ff */
[----:B------:R-:W-:Y:S02]  /*41e0*/  LEA R6, R9, UR34, 0x4 ;  /* 0x0000002209067c11 */ /* 0x000fe4000f8e20ff */
[----:B------:R-:W1:Y:S02]  /*41f0*/  SYNCS.PHASECHK.TRANS64.TRYWAIT P0, [R2+URZ+0xd0], R5 ;  /* 0x0000d005020075a7 */ /* 0x000e6400080011ff */
[----:B-1-3--:R-:W-:Y:S05]  /*4200*/  @!P0 BRA `(.L_x_77) ;  /* 0x0000005400c08947 */ /* 0x00afea0003800000 */
.L_x_171:
[----:B-1----:R-:W1:Y:S01]  /*4210*/  LDS.128 R4, [R6+0x140] ;  /* 0x0001400006047984 */ /* 0x002e620000000c00 */
[----:B------:R-:W-:Y:S01]  /*4220*/  @!PT LDS RZ, [RZ] ;  /* 0x00000000fffff984 */ /* 0x000fe20000000800 */
[----:B------:R-:W-:Y:S01]  /*4230*/  @!PT LDS RZ, [RZ] ;  /* 0x00000000fffff984 */ /* 0x000fe20000000800 */
[----:B------:R-:W-:Y:S01]  /*4240*/  @!PT LDS RZ, [RZ] ;  /* 0x00000000fffff984 */ /* 0x000fe20000000800 */
[----:B------:R-:W-:Y:S01]  /*4250*/  @!PT LDS RZ, [RZ] ;  /* 0x00000000fffff984 */ /* 0x000fe20000000800 */
[----:B------:R2:W-:Y:S06]  /*4260*/  MEMBAR.ALL.CTA ;  /* 0x0000000000007992 */ /* 0x0005ec0000008000 */
[----:B--2---:R-:W2:Y:S01]  /*4270*/  FENCE.VIEW.ASYNC.S ;  /* 0x00000000000073c6 */ /* 0x004ea20000000000 */
[----:B-1----:R-:W-:-:S13]  /*4280*/  LOP3.LUT P0, RZ, R6, 0x1, RZ, 0xc0, !PT ;  /* 0x0000000106ff7812 */ /* 0x002fda000780c0ff */
[----:B--2---:R-:W-:Y:S01]  /*4290*/  VOTEU.ANY UP2, P0 ;  /* 0x0000000000ff7886 */ /* 0x004fe20000040100 */
[----:B------:R-:W-:-:S13]  /*42a0*/  PLOP3.LUT P0, PT, PT, PT, UP2, 0x80, 0x8 ;  /* 0x000000000008781c */ /* 0x000fda0003f0f028 */
[----:B------:R-:W-:Y:S02]  /*42b0*/  @P0 MOV R0, R4 ;  /* 0x0000000400000202 */ /* 0x000fe40000000f00 */
[----:B------:R-:W-:Y:S02]  /*42c0*/  @P0 LOP3.LUT R4, R5, 0xffff, RZ, 0xc0, !PT ;  /* 0x0000ffff05040812 */ /* 0x000fe400078ec0ff */
[----:B------:R-:W-:Y:S01]  /*42d0*/  @P0 R2UR UR5, R0 ;  /* 0x00000000000502ca */ /* 0x000fe200000e0000 */
[----:B------:R-:W-:Y:S01]  /*42e0*/  VIADD R0, R2, 0xe0 ;  /* 0x000000e002007836 */ /* 0x000fe20000000000 */
[----:B------:R-:W-:-:S04]  /*42f0*/  @P0 R2UR UR4, R4 ;  /* 0x00000000040402ca */ /* 0x000fc800000e0000 */
[----:B------:R-:W-:-:S04]  /*4300*/  PRMT R0, RZ, 0x654, R0 ;  /* 0x00000654ff007816 */ /* 0x000fc80000000000 */
[----:B------:R1:W-:Y:S03]  /*4310*/  SYNCS.ARRIVE.TRANS64.RED.A1T0 RZ, [R0+URZ], RZ ;  /* 0x000000ff00ff79a7 */ /* 0x0003e600081004ff */
[----:B------:R-:W-:Y:S02]  /*4320*/  @UP2 UMOV UR60, UR5 ;  /* 0x00000005003c2c82 */ /* 0x000fe40008000000 */
[----:B------:R-:W-:Y:S01]  /*4330*/  @UP2 UMOV UR58, UR4 ;  /* 0x00000004003a2c82 */ /* 0x000fe20008000000 */
[----:B------:R-:W-:Y:S05]  /*4340*/  BRA.U !UP5, `(.L_x_78) ;  /* 0x000000010dd07547 */ /* 0x000fea000b800000 */
[----:B------:R-:W2:Y:S01]  /*4350*/  LDCU.128 UR12, c[0x0][0xf10] ;  /* 0x0001e200ff0c77ac */ /* 0x000ea20008000c00 */
[----:B------:R-:W3:Y:S01]  /*4360*/  LDCU UR21, c[0x0][0xf20] ;  /* 0x0001e400ff1577ac */ /* 0x000ee20008000800 */
[----:B------:R-:W4:Y:S01]  /*4370*/  LDCU UR20, c[0x0][0xf0c] ;  /* 0x0001e180ff1477ac */ /* 0x000f220008000800 */
[----:B------:R-:W1:Y:S01]  /*4380*/  LDCU.64 UR8, c[0x0][0xf28] ;  /* 0x0001e500ff0877ac */ /* 0x000e620008000a00 */
[----:B--2---:R-:W-:Y:S02]  /*4390*/  UIMAD.WIDE.U32 UR6, UR62, UR15, URZ ;  /* 0x0000000f3e0672a5 */ /* 0x004fe4000f8e00ff */
[----:B------:R-:W-:Y:S02]  /*43a0*/  UIMAD.WIDE.U32 UR4, UR63, UR12, URZ ;  /* 0x0000000c3f0472a5 */ /* 0x000fe4000f8e00ff */
[----:B------:R-:W-:Y:S02]  /*43b0*/  UISETP.NE.AND UP0, UPT, UR14, 0x1, UPT ;  /* 0x000000010e00788c */ /* 0x000fe4000bf05270 */
[----:B------:R-:W-:Y:S01]  /*43c0*/  UIMAD.WIDE.U32 UR18, UR58, UR15, URZ ;  /* 0x0000000f3a1272a5 */ /* 0x000fe2000f8e00ff */
[----:B------:R-:W-:-:S02]  /*43d0*/  UMOV UR6, UR7 ;  /* 0x0000000700067c82 */ /* 0x000fc40008000000 */
[----:B------:R-:W-:Y:S01]  /*43e0*/  UMOV UR4, UR5 ;  /* 0x0000000500047c82 */ /* 0x000fe20008000000 */
[----:B---3--:R-:W-:Y:S02]  /*43f0*/  USHF.R.U32.HI UR6, URZ, UR21, UR6 ;  /* 0x00000015ff067299 */ /* 0x008fe40008011606 */
[----:B----4-:R-:W-:Y:S02]  /*4400*/  UISETP.NE.AND UP1, UPT, UR20, 0x1, UPT ;  /* 0x000000011400788c */ /* 0x010fe4000bf25270 */
[----:B------:R-:W-:Y:S02]  /*4410*/  USHF.R.U32.HI UR4, URZ, UR13, UR4 ;  /* 0x0000000dff047299 */ /* 0x000fe40008011604 */
[----:B------:R-:W-:Y:S02]  /*4420*/  USEL UR5, UR62, UR6, !UP0 ;  /* 0x000000063e057287 */ /* 0x000fe4000c000000 */
[----:B------:R-:W-:Y:S02]  /*4430*/  USEL UR6, UR63, UR4, !UP1 ;  /* 0x000000043f067287 */ /* 0x000fe4000c800000 */
[----:B-1----:R-:W-:Y:S01]  /*4440*/  UIMAD.WIDE.U32 UR10, UR5, UR8, URZ ;  /* 0x00000008050a72a5 */ /* 0x002fe2000f8e00ff */
[----:B------:R-:W-:Y:S01]  /*4450*/  UMOV UR4, UR19 ;  /* 0x0000001300047c82 */ /* 0x000fe20008000000 */
[----:B------:R-:W-:-:S02]  /*4460*/  UIMAD.WIDE.U32 UR16, UR60, UR12, URZ ;  /* 0x0000000c3c1072a5 */ /* 0x000fc4000f8e00ff */
        /* <DEDUP_REMOVED lines=34> */
.L_x_78:
[----:B------:R-:W2:Y:S02]  /*4690*/  LDCU UR4, c[0x0][0xf30] ;  /* 0x0001e600ff0477ac */ /* 0x000ea40008000800 */
[----:B--2---:R-:W-:-:S09]  /*46a0*/  UISETP.NE.AND UP0, UPT, UR4, 0x1, UPT ;  /* 0x000000010400788c */ /* 0x004fd2000bf05270 */
[----:B------:R-:W-:Y:S05]  /*46b0*/  BRA.U UP0, `(.L_x_79) ;  /* 0x00000001003c7547 */ /* 0x000fea000b800000 */
[----:B------:R-:W2:Y:S01]  /*46c0*/  LDCU.128 UR8, c[0x0][0xf10] ;  /* 0x0001e200ff0877ac */ /* 0x000ea20008000c00 */
[----:B------:R-:W3:Y:S01]  /*46d0*/  LDCU UR12, c[0x0][0xf0c] ;  /* 0x0001e180ff0c77ac */ /* 0x000ee20008000800 */
[----:B------:R-:W4:Y:S01]  /*46e0*/  LDCU UR13, c[0x0][0xf20] ;  /* 0x0001e400ff0d77ac */ /* 0x000f220008000800 */
[----:B--2---:R-:W-:Y:S02]  /*46f0*/  UIMAD.WIDE.U32 UR6, UR60, UR8, URZ ;  /* 0x000000083c0672a5 */ /* 0x004fe4000f8e00ff */
[----:B------:R-:W-:Y:S02]  /*4700*/  UIMAD.WIDE.U32 UR4, UR58, UR11, URZ ;  /* 0x0000000b3a0472a5 */ /* 0x000fe4000f8e00ff */
[----:B---3--:R-:W-:Y:S02]  /*4710*/  UISETP.NE.AND UP0, UPT, UR12, 0x1, UPT ;  /* 0x000000010c00788c */ /* 0x008fe4000bf05270 */
[----:B------:R-:W-:Y:S01]  /*4720*/  UISETP.NE.AND UP1, UPT, UR10, 0x1, UPT ;  /* 0x000000010a00788c */ /* 0x000fe2000bf25270 */
[----:B------:R-:W-:-:S02]  /*4730*/  UMOV UR6, UR7 ;  /* 0x0000000700067c82 */ /* 0x000fc40008000000 */
[----:B------:R-:W-:Y:S01]  /*4740*/  UMOV UR4, UR5 ;  /* 0x0000000500047c82 */ /* 0x000fe20008000000 */
[----:B------:R-:W-:Y:S02]  /*4750*/  USHF.R.U32.HI UR9, URZ, UR9, UR6 ;  /* 0x00000009ff097299 */ /* 0x000fe40008011606 */
[----:B----4-:R-:W-:Y:S02]  /*4760*/  USHF.R.U32.HI UR4, URZ, UR13, UR4 ;  /* 0x0000000dff047299 */ /* 0x010fe40008011604 */
[----:B------:R-:W-:Y:S02]  /*4770*/  USEL UR5, UR60, UR9, !UP0 ;  /* 0x000000093c057287 */ /* 0x000fe4000c000000 */
[----:B------:R-:W-:-:S04]  /*4780*/  USEL UR4, UR58, UR4, !UP1 ;  /* 0x000000043a047287 */ /* 0x000fc8000c800000 */
[----:B------:R-:W-:-:S04]  /*4790*/  UIADD3 UR4, UPT, UPT, UR5, -UR4, URZ ;  /* 0x8000000405047290 */ /* 0x000fc8000fffe0ff */
[----:B------:R-:W-:-:S12]  /*47a0*/  UIMAD UR58, UR4, UR10, UR58 ;  /* 0x0000000a043a72a4 */ /* 0x000fd8000f8e023a */
.L_x_79:
[----:B------:R-:W-:Y:S01]  /*47b0*/  IADD3 R9, PT, PT, R9, 0x1, RZ ;  /* 0x0000000109097810 */ /* 0x000fe20007ffe0ff */
[----:B------:R-:W-:Y:S06]  /*47c0*/  BRA.U UP3, `(.L_x_80) ;  /* 0x0000000503a87547 */ /* 0x000fec000b800000 */
[----:B------:R-:W2:Y:S01]  /*47d0*/  LDCU UR4, c[0x0][0x38c] ;  /* 0x00007180ff0477ac */ /* 0x000ea20008000800 */
[----:B------:R-:W-:Y:S02]  /*47e0*/  PLOP3.LUT P1, PT, PT, PT, PT, 0x80, 0x8 ;  /* 0x000000000008781c */ /* 0x000fe40003f2f070 */
[----:B------:R-:W-:Y:S01]  /*47f0*/  SHF.L.U32 R5, R10, 0x1f, RZ ;  /* 0x0000001f0a057819 */ /* 0x000fe200000006ff */
[----:B------:R-:W-:Y:S02]  /*4800*/  ULEA UR59, UR61, UR34, 0x3 ;  /* 0x000000223d3b7291 */ /* 0x000fe4000f8e18ff */
[----:B------:R-:W-:Y:S02]  /*4810*/  ULEA UR28, UR61, UR29, 0x6 ;  /* 0x0000001d3d1c7291 */ /* 0x000fe4000f8e30ff */
[----:B--2---:R-:W-:-:S06]  /*4820*/  UISETP.GE.AND UP0, UPT, UR4, 0x1, UPT ;  /* 0x000000010400788c */ /* 0x004fcc000bf06270 */
[----:B------:R-:W-:-:S05]  /*4830*/  PLOP3.LUT P0, PT, PT, PT, UP0, 0x80, 0x8 ;  /* 0x000000000008781c */ /* 0x000fca0003f0f008 */
[----:B------:R-:W-:-:S08]  /*4840*/  @UP0 ULEA UR4, UR32, UR34, 0x3 ;  /* 0x0000002220040291 */ /* 0x000fd0000f8e18ff */
[----:B-1----:R-:W-:-:S04]  /*4850*/  @P0 SHF.L.U32 R0, R3, 0x1f, RZ ;  /* 0x0000001f03000819 */ /* 0x002fc800000006ff */
[----:B------:R1:W2:Y:S01]  /*4860*/  @P0 SYNCS.PHASECHK.TRANS64.TRYWAIT P1, [UR4], R0 ;  /* 0x00000000ff0005a7 */ /* 0x0002a20008021104 */
[----:B------:R-:W-:-:S04]  /*4870*/  ULEA.HI UR4, UR25, UR25, URZ, 0x1 ;  /* 0x0000001919047291 */ /* 0x000fc8000f8f08ff */
[----:B------:R-:W-:-:S04]  /*4880*/  ULOP3.LUT UR4, UR4, 0x7ffffffe, URZ, 0xc0, !UPT ;  /* 0x7ffffffe04047892 */ /* 0x000fc8000f8ec0ff */
[----:B------:R-:W-:-:S04]  /*4890*/  UIADD3 UR4, UPT, UPT, -UR4, UR25, URZ ;  /* 0x0000001904047290 */ /* 0x000fc8000fffe1ff */
[----:B------:R-:W-:Y:S01]  /*48a0*/  ULEA UR47, UR4, UR71, 0x1 ;  /* 0x00000047042f7291 */ /* 0x000fe2000f8e08ff */
[----:B------:R-:W3:Y:S02]  /*48b0*/  SYNCS.PHASECHK.TRANS64.TRYWAIT P0, [UR59+0x100], R5 ;  /* 0x00010005ff0075a7 */ /* 0x000ee4000800113b */
[----:B-123--:R-:W-:Y:S09]  /*48c0*/  @!P0 BRA `(.L_x_81) ;  /* 0x0000005000248947 */ /* 0x00eff20003800000 */
.L_x_173:
[----:B------:R-:W-:Y:S01]  /*48d0*/  UMOV UR35, UR30 ;  /* 0x0000001e00237c82 */ /* 0x000fe20008000000 */
[----:B------:R-:W-:Y:S05]  /*48e0*/  BRA.U !UP0, `(.L_x_82) ;  /* 0x0000000508507547 */ /* 0x000fea000b800000 */
[----:B------:R-:W-:Y:S02]  /*48f0*/  USHF.R.U32.HI UR4, URZ, 0x1a, UR47 ;  /* 0x0000001aff047899 */ /* 0x000fe4000801162f */
[----:B------:R-:W-:Y:S02]  /*4900*/  ULOP3.LUT UR51, UR47, 0x80000000, URZ, 0x3c, !UPT ;  /* 0x800000002f337892 */ /* 0x000fe4000f8e3cff */
[----:B------:R-:W-:Y:S02]  /*4910*/  UIADD3 UR53, UPT, UPT, UR47, 0x4, URZ ;  /* 0x000000042f357890 */ /* 0x000fe4000fffe0ff */
[----:B------:R-:W-:Y:S02]  /*4920*/  UIADD3 UR49, UPT, UPT, UR47, -0x7ffffffc, URZ ;  /* 0x800000042f317890 */ /* 0x000fe4000fffe0ff */
[----:B------:R-:W-:Y:S02]  /*4930*/  ULOP3.LUT UR6, UR4, 0x30, URZ, 0xc0, !UPT ;  /* 0x0000003004067892 */ /* 0x000fe4000f8ec0ff */
[----:B------:R-:W-:-:S02]  /*4940*/  USHF.R.U32.HI UR5, URZ, 0x1a, UR51 ;  /* 0x0000001aff057899 */ /* 0x000fc40008011633 */
[----:B------:R-:W-:Y:S02]  /*4950*/  USHF.R.U32.HI UR4, URZ, 0x1a, UR53 ;  /* 0x0000001aff047899 */ /* 0x000fe40008011635 */
[----:B------:R-:W-:Y:S02]  /*4960*/  USHF.R.U32.HI UR7, URZ, 0x1a, UR49 ;  /* 0x0000001aff077899 */ /* 0x000fe40008011631 */
[----:B------:R-:W-:Y:S02]  /*4970*/  ULOP3.LUT UR44, UR6, 0x480, URZ, 0xfc, !UPT ;  /* 0x00000480062c7892 */ /* 0x000fe4000f8efcff */
[----:B------:R-:W-:Y:S02]  /*4980*/  ULOP3.LUT UR6, UR5, 0x30, URZ, 0xc0, !UPT ;  /* 0x0000003005067892 */ /* 0x000fe4000f8ec0ff */
[----:B------:R-:W-:Y:S02]  /*4990*/  ULOP3.LUT UR5, UR4, 0x30, URZ, 0xc0, !UPT ;  /* 0x0000003004057892 */ /* 0x000fe4000f8ec0ff */
[----:B------:R-:W-:-:S02]  /*49a0*/  ULOP3.LUT UR4, UR7, 0x30, URZ, 0xc0, !UPT ;  /* 0x0000003007047892 */ /* 0x000fc4000f8ec0ff */
[----:B------:R-:W-:Y:S02]  /*49b0*/  ULOP3.LUT UR6, UR6, 0x480, URZ, 0xfc, !UPT ;  /* 0x0000048006067892 */ /* 0x000fe4000f8efcff */
[----:B------:R-:W-:Y:S02]  /*49c0*/  ULOP3.LUT UR5, UR5, 0x480, URZ, 0xfc, !UPT ;  /* 0x0000048005057892 */ /* 0x000fe4000f8efcff */
[----:B------:R-:W-:Y:S02]  /*49d0*/  ULOP3.LUT UR4, UR4, 0x480, URZ, 0xfc, !UPT ;  /* 0x0000048004047892 */ /* 0x000fe4000f8efcff */
[----:B------:R-:W-:Y:S02]  /*49e0*/  UPRMT UR45, UR44, 0x5410, UR69 ;  /* 0x000054102c2d7896 */ /* 0x000fe40008000045 */
[----:B------:R-:W-:Y:S01]  /*49f0*/  UIADD3 UR35, UPT, UPT, UR70, UR30, URZ ;  /* 0x0000001e46237290 */ /* 0x000fe2000fffe0ff */
[----:B------:R-:W-:Y:S01]  /*4a00*/  UMOV UR11, URZ ;  /* 0x000000ff000b7c82 */ /* 0x000fe20008000000 */
[----:B------:R-:W-:Y:S01]  /*4a10*/  UMOV UR31, UR64 ;  /* 0x00000040001f7c82 */ /* 0x000fe20008000000 */
[----:B------:R-:W-:Y:S01]  /*4a20*/  UMOV UR9, UR32 ;  /* 0x0000002000097c82 */ /* 0x000fe20008000000 */
[----:B------:R-:W-:-:S02]  /*4a30*/  UPRMT UR43, UR6, 0x5410, UR68 ;  /* 0x00005410062b7896 */ /* 0x000fc40008000044 */
[----:B------:R-:W-:Y:S02]  /*4a40*/  UPRMT UR39, UR5, 0x5410, UR67 ;  /* 0x0000541005277896 */ /* 0x000fe40008000043 */
[----:B------:R-:W-:Y:S01]  /*4a50*/  UPRMT UR37, UR4, 0x5410, UR66 ;  /* 0x0000541004257896 */ /* 0x000fe20008000042 */
[----:B------:R-:W-:Y:S01]  /*4a60*/  UMOV UR44, URZ ;  /* 0x000000ff002c7c82 */ /* 0x000fe20008000000 */
[----:B------:R-:W-:Y:S01]  /*4a70*/  UMOV UR42, URZ ;  /* 0x000000ff002a7c82 */ /* 0x000fe20008000000 */
[----:B------:R-:W-:Y:S01]  /*4a80*/  UMOV UR38, URZ ;  /* 0x000000ff00267c82 */ /* 0x000fe20008000000 */
[----:B------:R-:W-:-:S08]  /*4a90*/  UMOV UR36, URZ ;  /* 0x000000ff00247c82 */ /* 0x000fd00008000000 */
.L_x_85:
[----:B--2---:R-:W-:Y:S01]  /*4aa0*/  ULEA UR7, UR9, UR34, 0x3 ;  /* 0x0000002209077291 */ /* 0x004fe2000f8e18ff */
[----:B---3--:R-:W-:Y:S11]  /*4ab0*/  @P1 BRA `(.L_x_83) ;  /* 0x00000000000c1947 */ /* 0x008ff60003800000 */
[----:B-1----:R-:W-:Y:S04]  /*4ac0*/  SHF.L.U32 R5, R3, 0x1f, RZ ;  /* 0x0000001f03057819 */ /* 0x002fe800000006ff */
[----:B------:R-:W1:Y:S02]  /*4ad0*/  SYNCS.PHASECHK.TRANS64.TRYWAIT P0, [UR7], R5 ;  /* 0x00000005ff0075a7 */ /* 0x000e640008001107 */
[----:B-1----:R-:W-:Y:S05]  /*4ae0*/  @!P0 BRA `(.L_x_84) ;  /* 0x0000004c00b48947 */ /* 0x002fea0003800000 */
.L_x_83:
[----:B------:R-:W-:Y:S01]  /*4af0*/  UISETP.NE.AND UP0, UPT, UR31, 0x1, UPT ;  /* 0x000000011f00788c */ /* 0x000fe2000bf05270 */
[----:B------:R-:W-:Y:S01]  /*4b00*/  PLOP3.LUT P1, PT, PT, PT, PT, 0x80, 0x8 ;  /* 0x000000000008781c */ /* 0x000fe20003f2f070 */
[----:B------:R-:W-:Y:S02]  /*4b10*/  UIADD3 UR4, UPT, UPT, UR9, 0x1, URZ ;  /* 0x0000000109047890 */ /* 0x000fe4000fffe0ff */
[----:B------:R-:W-:Y:S02]  /*4b20*/  ULEA UR10, UR9, UR56, 0x6 ;  /* 0x00000038090a7291 */ /* 0x000fe4000f8e30ff */
[----:B------:R-:W-:Y:S01]  /*4b30*/  UISETP.NE.AND UP1, UPT, UR4, 0x9, UPT ;  /* 0x000000090400788c */ /* 0x000fe2000bf25270 */
[----:B------:R-:W-:Y:S01]  /*4b40*/  PLOP3.LUT P0, PT, PT, PT, UP0, 0x80, 0x8 ;  /* 0x000000000008781c */ /* 0x000fe20003f0f008 */
[----:B------:R-:W-:Y:S02]  /*4b50*/  ULEA UR8, UR9, UR57, 0x6 ;  /* 0x0000003909087291 */ /* 0x000fe4000f8e30ff */
[----:B------:R-:W-:Y:S02]  /*4b60*/  USEL UR5, URZ, 0x1, UP1 ;  /* 0x00000001ff057887 */ /* 0x000fe40008800000 */
[----:B------:R-:W-:Y:S02]  /*4b70*/  USEL UR32, UR4, URZ, UP1 ;  /* 0x000000ff04207287 */ /* 0x000fe40008800000 */
[----:B------:R-:W-:Y:S02]  /*4b80*/  ULEA UR6, UR9, UR55, 0x8 ;  /* 0x0000003709067291 */ /* 0x000fe4000f8e40ff */
[----:B------:R-:W-:Y:S01]  /*4b90*/  @UP0 ULEA UR4, UR32, UR34, 0x3 ;  /* 0x0000002220040291 */ /* 0x000fe2000f8e18ff */
[----:B------:R-:W-:Y:S01]  /*4ba0*/  LOP3.LUT R3, R3, UR5, RZ, 0x3c, !PT ;  /* 0x0000000503037c12 */ /* 0x000fe2000f8e3cff */
[----:B------:R-:W-:Y:S02]  /*4bb0*/  UIADD3 UR26, UPT, UPT, UR10, 0x20, URZ ;  /* 0x000000200a1a7890 */ /* 0x000fe4000fffe0ff */
[----:B------:R-:W-:Y:S01]  /*4bc0*/  UISETP.NE.U32.AND UP0, UPT, UR11, URZ, UPT ;  /* 0x000000ff0b00728c */ /* 0x000fe2000bf05070 */
[----:B-1----:R-:W-:Y:S01]  /*4bd0*/  @P0 SHF.L.U32 R0, R3, 0x1f, RZ ;  /* 0x0000001f03000819 */ /* 0x002fe200000006ff */
[----:B------:R-:W-:Y:S02]  /*4be0*/  UIADD3 UR24, UPT, UPT, UR8, 0x20, URZ ;  /* 0x0000002008187890 */ /* 0x000fe4000fffe0ff */
[----:B------:R-:W-:Y:S01]  /*4bf0*/  UIADD3 UR22, UPT, UPT, UR6, 0x2, URZ ;  /* 0x0000000206167890 */ /* 0x000fe2000fffe0ff */
[----:B------:R2:W3:Y:S01]  /*4c00*/  @P0 SYNCS.PHASECHK.TRANS64.TRYWAIT P1, [UR4], R0 ;  /* 0x00000000ff0005a7 */ /* 0x0004e20008021104 */
[----:B------:R-:W-:Y:S02]  /*4c10*/  ULEA UR4, UR9, UR54, 0xa ;  /* 0x0000003609047291 */ /* 0x000fe4000f8e50ff */
[----:B------:R-:W-:Y:S02]  /*4c20*/  UIADD3 UR18, UPT, UPT, UR6, 0x4, URZ ;  /* 0x0000000406127890 */ /* 0x000fe4000fffe0ff */
[----:B------:R-:W-:Y:S02]  /*4c30*/  UIADD3 UR20, UPT, UPT, UR4, 0x2, URZ ;  /* 0x0000000204147890 */ /* 0x000fe4000fffe0ff */
[----:B------:R-:W-:Y:S02]  /*4c40*/  UIADD3 UR16, UPT, UPT, UR4, 0x4, URZ ;  /* 0x0000000404107890 */ /* 0x000fe4000fffe0ff */
[----:B------:R-:W-:Y:S02]  /*4c50*/  UIADD3 UR14, UPT, UPT, UR6, 0x6, URZ ;  /* 0x00000006060e7890 */ /* 0x000fe4000fffe0ff */
[----:B------:R-:W-:Y:S02]  /*4c60*/  UIADD3 UR12, UPT, UPT, UR4, 0x6, URZ ;  /* 0x00000006040c7890 */ /* 0x000fe4000fffe0ff */
[----:B------:R-:W-:Y:S02]  /*4c70*/  UIADD3 UR33, UPT, UPT, UR7, 0x48, URZ ;  /* 0x0000004807217890 */ /* 0x000fe4000fffe0ff */
[----:B------:R-:W-:Y:S02]  /*4c80*/  UIADD3 UR30, UPT, UPT, UR30, 0x1, URZ ;  /* 0x000000011e1e7890 */ /* 0x000fe4000fffe0ff */
[----:B------:R-:W-:Y:S01]  /*4c90*/  UIADD3 UR31, UPT, UPT, UR31, -0x1, URZ ;  /* 0xffffffff1f1f7890 */ /* 0x000fe2000fffe0ff */
[----:B------:R-:W-:Y:S01]  /*4ca0*/  UMOV UR11, 0x4008 ;  /* 0x00004008000b7882 */ /* 0x000fe20000000000 */
[----:B------:R-:W-:Y:S01]  /*4cb0*/  UMOV UR27, 0x4008 ;  /* 0x00004008001b7882 */ /* 0x000fe20000000000 */
[----:B------:R1:W-:Y:S01]  /*4cc0*/  UTCCP.T.S.2CTA.4x32dp128bit tmem[UR29+0x80], gdesc[UR10] ;  /* 0x0000800a1d0079e7 */ /* 0x0003e20009300000 */
[----:B------:R-:W-:Y:S01]  /*4cd0*/  UTCCP.T.S.2CTA.4x32dp128bit tmem[UR29+0x84], gdesc[UR26] ;  /* 0x0000841a1d0079e7 */ /* 0x000fe20009300000 */
[----:B------:R-:W-:Y:S01]  /*4ce0*/  UMOV UR9, 0x4008 ;  /* 0x0000400800097882 */ /* 0x000fe20000000000 */
[----:B------:R-:W-:Y:S01]  /*4cf0*/  UMOV UR25, 0x4008 ;  /* 0x0000400800197882 */ /* 0x000fe20000000000 */
[----:B------:R4:W-:Y:S01]  /*4d00*/  UTCCP.T.S.2CTA.4x32dp128bit tmem[UR29+0x88], gdesc[UR8] ;  /* 0x000088081d0079e7 */ /* 0x0009e20009300000 */
[----:B------:R2:W-:Y:S01]  /*4d10*/  UTCCP.T.S.2CTA.4x32dp128bit tmem[UR29+0x8c], gdesc[UR24] ;  /* 0x00008c181d0079e7 */ /* 0x0005e20009300000 */
[----:B------:R-:W-:Y:S01]  /*4d20*/  UMOV UR7, 0x40004040 ;  /* 0x4000404000077882 */ /* 0x000fe20000000000 */
[----:B------:R-:W-:Y:S01]  /*4d30*/  UMOV UR5, 0x40004040 ;  /* 0x4000404000057882 */ /* 0x000fe20000000000 */
[----:B------:R-:W-:Y:S01]  /*4d40*/  UMOV UR23, 0x40004040 ;  /* 0x4000404000177882 */ /* 0x000fe20000000000 */
[----:B------:R2:W-:Y:S01]  /*4d50*/  UTCOMMA.2CTA gdesc[UR4], gdesc[UR6], tmem[UR28], tmem[UR44], idesc[UR45], tmem[UR46], UP0 ;  /* 0xc02e2c06040075ea */ /* 0x0005e2000820001c */
[----:B------:R-:W-:Y:S01]  /*4d60*/  UISETP.NE.AND UP0, UPT, UR30, UR35, UPT ;  /* 0x000000231e00728c */ /* 0x000fe2000bf05270 */
[----:B------:R-:W-:Y:S01]  /*4d70*/  UMOV UR21, 0x40004040 ;  /* 0x4000404000157882 */ /* 0x000fe20000000000 */
[----:B------:R-:W-:Y:S01]  /*4d80*/  UMOV UR19, 0x40004040 ;  /* 0x4000404000137882 */ /* 0x000fe20000000000 */
[----:B------:R2:W-:Y:S01]  /*4d90*/  UTCOMMA.2CTA gdesc[UR20], gdesc[UR22], tmem[UR28], tmem[UR42], idesc[UR43], tmem[UR50], UPT ;  /* 0xc0322a16140075ea */ /* 0x0005e2000ba0001c */
[----:B------:R-:W-:Y:S01]  /*4da0*/  UMOV UR17, 0x40004040 ;  /* 0x4000404000117882 */ /* 0x000fe20000000000 */
[----:B------:R-:W-:Y:S01]  /*4db0*/  UMOV UR15, 0x40004040 ;  /* 0x40004040000f7882 */ /* 0x000fe20000000000 */
[----:B------:R2:W-:Y:S01]  /*4dc0*/  UTCOMMA.2CTA gdesc[UR16], gdesc[UR18], tmem[UR28], tmem[UR38], idesc[UR39], tmem[UR52], UPT ;  /* 0xc0342612100075ea */ /* 0x0005e2000ba0001c */
[----:B------:R-:W-:Y:S02]  /*4dd0*/  UMOV UR13, 0x40004040 ;  /* 0x40004040000d7882 */ /* 0x000fe40000000000 */
[----:B------:R2:W-:Y:S01]  /*4de0*/  UTCOMMA.2CTA gdesc[UR12], gdesc[UR14], tmem[UR28], tmem[UR36], idesc[UR37], tmem[UR48], UPT ;  /* 0xc030240e0c0075ea */ /* 0x0005e2000ba0001c */
[----:B------:R2:W-:Y:S01]  /*4df0*/  UTCBAR.2CTA.MULTICAST [UR33], URZ, UR41 ;  /* 0x000000ff210073e9 */ /* 0x0005e20008200829 */
[----:B-1----:R-:W-:Y:S01]  /*4e00*/  UMOV UR11, 0x1 ;  /* 0x00000001000b7882 */ /* 0x002fe20000000000 */
[----:B----4-:R-:W-:Y:S01]  /*4e10*/  UMOV UR9, UR32 ;  /* 0x0000002000097c82 */ /* 0x010fe20008000000 */
[----:B------:R-:W-:Y:S05]  /*4e20*/  BRA.U UP0, `(.L_x_85) ;  /* 0xfffffffd001c7547 */ /* 0x000fea000b83ffff */
.L_x_82:
[----:B--2---:R-:W-:Y:S01]  /*4e30*/  UIADD3 UR4, UPT, UPT, UR59, 0xf0, URZ ;  /* 0x000000f03b047890 */ /* 0x004fe2000fffe0ff */
[----:B------:R-:W-:-:S08]  /*4e40*/  UMOV UR30, UR35 ;  /* 0x00000023001e7c82 */ /* 0x000fd00008000000 */
[----:B------:R2:W-:Y:S01]  /*4e50*/  UTCBAR.2CTA.MULTICAST [UR4], URZ, UR65 ;  /* 0x000000ff040073e9 */ /* 0x0005e20008200841 */
[----:B------:R-:W-:Y:S02]  /*4e60*/  NOP ;  /* 0x0000000000007918 */ /* 0x000fe40000000000 */
.L_x_80:
[----:B------:R-:W-:Y:S01]  /*4e70*/  R2UR UR5, R90 ;  /* 0x000000005a0572ca */ /* 0x000fe200000e0000 */
[----:B--2---:R-:W-:Y:S01]  /*4e80*/  UIADD3 UR4, UPT, UPT, UR61, 0x1, URZ ;  /* 0x000000013d047890 */ /* 0x004fe2000fffe0ff */
[----:B------:R-:W-:-:S03]  /*4e90*/  ISETP.NE.AND P0, PT, R9, 0x2, PT ;  /* 0x000000020900780c */ /* 0x000fc60003f05270 */
[----:B------:R-:W-:Y:S01]  /*4ea0*/  UISETP.NE.AND UP0, UPT, UR4, 0x2, UPT ;  /* 0x000000020400788c */ /* 0x000fe2000bf05270 */
[----:B-1----:R-:W-:Y:S02]  /*4eb0*/  SEL R5, RZ, 0x1, P0 ;  /* 0x00000001ff057807 */ /* 0x002fe40000000000 */
[----:B------:R-:W-:Y:S01]  /*4ec0*/  SEL R9, R9, RZ, P0 ;  /* 0x000000ff09097207 */ /* 0x000fe20000000000 */
[----:B------:R-:W-:Y:S01]  /*4ed0*/  USEL UR61, UR4, URZ, UP0 ;  /* 0x000000ff043d7287 */ /* 0x000fe20008000000 */
[----:B------:R-:W-:-:S03]  /*4ee0*/  LOP3.LUT R8, R8, R5, RZ, 0x3c, !PT ;  /* 0x0000000508087212 */ /* 0x000fc600078e3cff */
[----:B------:R-:W-:Y:S02]  /*4ef0*/  UIADD3 UR25, UPT, UPT, UR58, UR5, URZ ;  /* 0x000000053a197290 */ /* 0x000fe4000fffe0ff */
[----:B------:R-:W-:-:S06]  /*4f00*/  USEL UR5, URZ, 0x1, UP0 ;  /* 0x00000001ff057887 */ /* 0x000fcc0008000000 */
[----:B------:R-:W-:Y:S01]  /*4f10*/  LOP3.LUT R10, R10, UR5, RZ, 0x3c, !PT ;  /* 0x000000050a0a7c12 */ /* 0x000fe2000f8e3cff */
[----:B------:R-:W-:Y:S06]  /*4f20*/  BRA.U UP2, `(.L_x_86) ;  /* 0xfffffff102a47547 */ /* 0x000fec000b83ffff */
[----:B------:R-:W1:Y:S01]  /*4f30*/  S2UR UR8, SR_CgaCtaId ;  /* 0x00000000000879c3 */ /* 0x000e620000008800 */
[----:B------:R-:W-:Y:S01]  /*4f40*/  ELECT P0, URZ, PT ;  /* 0x0000000000ff782f */ /* 0x000fe20003800000 */
[----:B------:R-:W-:Y:S01]  /*4f50*/  HFMA2 R0, -RZ, RZ, 0, 5.9604644775390625e-08 ;  /* 0x00000001ff007431 */ /* 0x000fe200000001ff */
[----:B------:R-:W-:-:S05]  /*4f60*/  UMOV UR4, 0x40 ;  /* 0x0000004000047882 */ /* 0x000fca0000000000 */
[----:B------:R-:W-:Y:S01]  /*4f70*/  UVIRTCOUNT.DEALLOC.SMPOOL 0x80 ;  /* 0x000000800000784c */ /* 0x000fe20000000000 */
[----:B------:R-:W-:Y:S02]  /*4f80*/  UISETP.NE.AND UP0, UPT, UR72, URZ, UPT ;  /* 0x000000ff4800728c */ /* 0x000fe4000bf05270 */
[----:B-1----:R-:W-:-:S09]  /*4f90*/  ULEA UR8, UR8, UR4, 0x18 ;  /* 0x0000000408087291 */ /* 0x002fd2000f8ec0ff */
[----:B------:R1:W-:Y:S01]  /*4fa0*/  @P0 STS.U8 [UR8+0x1c], R0 ;  /* 0x00001c00ff000988 */ /* 0x0003e20008000008 */
[----:B------:R-:W-:Y:S05]  /*4fb0*/  BRA.U UP0, `(.L_x_87) ;  /* 0x0000000100587547 */ /* 0x000fea000b800000 */
[----:B------:R-:W-:Y:S01]  /*4fc0*/  UIADD3 UR5, UPT, UPT, UR34, 0x100, URZ ;  /* 0x0000010022057890 */ /* 0x000fe2000fffe0ff */
[----:B------:R-:W-:-:S03]  /*4fd0*/  SHF.L.U32 R3, R10, 0x1f, RZ ;  /* 0x0000001f0a037819 */ /* 0x000fc600000006ff */
[----:B------:R-:W-:-:S09]  /*4fe0*/  ULEA UR4, UR61, UR5, 0x3 ;  /* 0x000000053d047291 */ /* 0x000fd2000f8e18ff */
[----:B------:R-:W2:Y:S02]  /*4ff0*/  SYNCS.PHASECHK.TRANS64.TRYWAIT P0, [UR4], R3 ;  /* 0x00000003ff0075a7 */ /* 0x000ea40008001104 */
[----:B--2---:R-:W-:Y:S05]  /*5000*/  @!P0 BRA `(.L_x_88) ;  /* 0x0000004800848947 */ /* 0x004fea0003800000 */
.L_x_176:
[----:B------:R-:W-:-:S04]  /*5010*/  UIADD3 UR4, UPT, UPT, UR61, 0x1, URZ ;  /* 0x000000013d047890 */ /* 0x000fc8000fffe0ff */
[----:B------:R-:W-:-:S04]  /*5020*/  UISETP.NE.AND UP1, UPT, UR4, 0x2, UPT ;  /* 0x000000020400788c */ /* 0x000fc8000bf25270 */
[----:B------:R-:W-:Y:S02]  /*5030*/  USEL UR6, URZ, 0x1, UP1 ;  /* 0x00000001ff067887 */ /* 0x000fe40008800000 */
[----:B------:R-:W-:-:S04]  /*5040*/  USEL UR4, UR4, URZ, UP1 ;  /* 0x000000ff04047287 */ /* 0x000fc80008800000 */
[----:B------:R-:W-:Y:S01]  /*5050*/  ULEA UR4, UR4, UR5, 0x3 ;  /* 0x0000000504047291 */ /* 0x000fe2000f8e18ff */
[----:B-1----:R-:W-:-:S04]  /*5060*/  LOP3.LUT R3, R10, UR6, RZ, 0x3c, !PT ;  /* 0x000000060a037c12 */ /* 0x002fc8000f8e3cff */
[----:B------:R-:W-:Y:S01]  /*5070*/  SHF.L.U32 R3, R3, 0x1f, RZ ;  /* 0x0000001f03037819 */ /* 0x000fe200000006ff */
[----:B------:R-:W-:-:S04]  /*5080*/  IMAD.U32 R0, RZ, RZ, UR4 ;  /* 0x00000004ff007e24 */ /* 0x000fc8000f8e00ff */
[----:B------:R1:W2:Y:S03]  /*5090*/  SYNCS.PHASECHK.TRANS64.TRYWAIT P0, [R0+URZ], R3 ;  /* 0x00000003000075a7 */ /* 0x0002a600080011ff */
[----:B--2---:R-:W-:Y:S05]  /*50a0*/  @!P0 NANOSLEEP.SYNCS 0x989680 ;  /* 0x009896800000895d */ /* 0x004fea0003900000 */
[----:B------:R-:W2:Y:S02]  /*50b0*/  @!P0 SYNCS.PHASECHK.TRANS64 P0, [R0+URZ], R3 ;  /* 0x00000003000085a7 */ /* 0x000ea400080010ff */
[----:B--2---:R-:W-:Y:S05]  /*50c0*/  @P0 BRA `(.L_x_89) ;  /* 0x0000000000200947 */ /* 0x004fea0003800000 */
.L_x_90:
[----:B--2---:R2:W4:Y:S02]  /*50d0*/  SYNCS.PHASECHK.TRANS64.TRYWAIT P0, [R0+URZ], R3 ;  /* 0x00000003000075a7 */ /* 0x00452400080011ff */
[----:B----4-:R-:W-:Y:S05]  /*50e0*/  @!P0 NANOSLEEP.SYNCS 0x989680 ;  /* 0x009896800000895d */ /* 0x010fea0003900000 */
[----:B------:R-:W4:Y:S02]  /*50f0*/  @!P0 SYNCS.PHASECHK.TRANS64 P0, [R0+URZ], R3 ;  /* 0x00000003000085a7 */ /* 0x000f2400080010ff */
[----:B----4-:R-:W-:Y:S05]  /*5100*/  @!P0 BRA `(.L_x_90) ;  /* 0xfffffffc00f08947 */ /* 0x010fea000383ffff */
[----:B------:R-:W-:Y:S05]  /*5110*/  BRA `(.L_x_89) ;  /* 0x00000000000c7947 */ /* 0x000fea0003800000 */
.L_x_87:
[----:B------:R-:W-:-:S04]  /*5120*/  UIADD3 UR4, UPT, UPT, UR34, 0x130, URZ ;  /* 0x0000013022047890 */ /* 0x000fc8000fffe0ff */
[----:B------:R-:W-:-:S09]  /*5130*/  UPRMT UR4, UR73, 0x654, UR4 ;  /* 0x0000065449047896 */ /* 0x000fd20008000004 */
[----:B------:R-:W-:Y:S03]  /*5140*/  SYNCS.ARRIVE.TRANS64.RED.A1T0 RZ, [UR4], RZ ;  /* 0x000000ffffff79a7 */ /* 0x000fe60008100404 */
.L_x_89:
[----:B-12---:R-:W-:Y:S01]  /*5150*/  SHF.L.U32 R3, RZ, 0x1f, RZ ;  /* 0x0000001fff037819 */ /* 0x006fe200000006ff */
[----:B------:R-:W-:Y:S01]  /*5160*/  UIADD3 UR4, UPT, UPT, UR34, 0x130, URZ ;  /* 0x0000013022047890 */ /* 0x000fe2000fffe0ff */
[----:B------:R-:W-:Y:S02]  /*5170*/  PLOP3.LUT P0, PT, PT, PT, UP0, 0x80, 0x8 ;  /* 0x000000000008781c */ /* 0x000fe40003f0f008 */
[----:B---3--:R-:W1:Y:S02]  /*5180*/  SYNCS.PHASECHK.TRANS64.TRYWAIT P1, [UR34+0x130], R3 ;  /* 0x00013003ff0075a7 */ /* 0x008e640008021122 */
[----:B-1----:R-:W-:Y:S09]  /*5190*/  @!P1 BRA `(.L_x_91) ;  /* 0x0000004800389947 */ /* 0x002ff20003800000 */
.L_x_178:
[----:B------:R-:W-:Y:S01]  /*51a0*/  @!UP0 UPRMT UR4, UR73, 0x654, UR4 ;  /* 0x0000065449048896 */ /* 0x000fe20008000004 */
[----:B------:R-:W-:Y:S01]  /*51b0*/  UMOV UR5, 0xffff ;  /* 0x0000ffff00057882 */ /* 0x000fe20000000000 */
[----:B------:R-:W-:-:S07]  /*51c0*/  UMOV UR6, 0x1 ;  /* 0x0000000100067882 */ /* 0x000fce0000000000 */
[----:B------:R-:W-:Y:S01]  /*51d0*/  @!P0 SYNCS.ARRIVE.TRANS64.RED.A1T0 RZ, [UR4], RZ ;  /* 0x000000ffffff89a7 */ /* 0x000fe20008100404 */
[----:B------:R-:W-:Y:S01]  /*51e0*/  NOP ;  /* 0x0000000000007918 */ /* 0x000fe20000000000 */
[----:B-1----:R-:W1:Y:S01]  /*51f0*/  LDS R0, [UR8+0x14] ;  /* 0x00001408ff007984 */ /* 0x002e620008000800 */
[----:B------:R-:W-:-:S04]  /*5200*/  ULOP3.LUT UR4, UR29, 0xffff, URZ, 0xc0, !UPT ;  /* 0x0000ffff1d047892 */ /* 0x000fc8000f8ec0ff */
[----:B------:R-:W-:-:S04]  /*5210*/  USHF.R.U32.HI UR4, URZ, 0x5, UR4 ;  /* 0x00000005ff047899 */ /* 0x000fc80008011604 */
[----:B------:R-:W-:Y:S02]  /*5220*/  USHF.L.U32 UR5, UR5, UR4, URZ ;  /* 0x0000000405057299 */ /* 0x000fe400080006ff */
[----:B------:R-:W-:-:S04]  /*5230*/  USHF.L.U32 UR4, UR6, UR4, URZ ;  /* 0x0000000406047299 */ /* 0x000fc800080006ff */
[----:B-1----:R-:W-:-:S04]  /*5240*/  LOP3.LUT R0, R0, UR5, RZ, 0xc0, !PT ;  /* 0x0000000500007c12 */ /* 0x002fc8000f8ec0ff */
[----:B------:R-:W-:-:S13]  /*5250*/  ISETP.NE.AND P0, PT, R0, UR5, PT ;  /* 0x0000000500007c0c */ /* 0x000fda000bf05270 */
[----:B------:R-:W-:Y:S05]  /*5260*/  @P0 BRA `(.L_x_92) ;  /* 0x0000000000580947 */ /* 0x000fea0003800000 */
[----:B------:R-:W1:Y:S02]  /*5270*/  LDS R0, [UR8+0x18] ;  /* 0x00001808ff007984 */ /* 0x000e640008000800 */
[----:B-1----:R-:W-:-:S04]  /*5280*/  LOP3.LUT R0, R0, UR4, RZ, 0xc0, !PT ;  /* 0x0000000400007c12 */ /* 0x002fc8000f8ec0ff */
[----:B------:R-:W-:-:S13]  /*5290*/  ISETP.NE.AND P0, PT, R0, UR4, PT ;  /* 0x0000000400007c0c */ /* 0x000fda000bf05270 */
[----:B------:R-:W-:Y:S05]  /*52a0*/  @P0 BRA `(.L_x_93) ;  /* 0x00000000003c0947 */ /* 0x000fea0003800000 */
[----:B------:R-:W1:Y:S01]  /*52b0*/  S2R R2, SR_LANEID ;  /* 0x0000000000027919 */ /* 0x000e620000000000 */
[----:B------:R-:W-:Y:S01]  /*52c0*/  ULOP3.LUT UR5, URZ, UR5, URZ, 0x33, !UPT ;  /* 0x00000005ff057292 */ /* 0x000fe2000f8e33ff */
[----:B------:R-:W-:Y:S01]  /*52d0*/  LOP3.LUT R4, RZ, UR4, RZ, 0x33, !PT ;  /* 0x00000004ff047c12 */ /* 0x000fe2000f8e33ff */
[----:B------:R-:W-:Y:S02]  /*52e0*/  VOTEU.ANY UR4, UPT, PT ;  /* 0x0000000000047886 */ /* 0x000fe400038e0100 */
[----:B------:R-:W-:Y:S01]  /*52f0*/  UFLO.U32 UR4, UR4 ;  /* 0x00000004000472bd */ /* 0x000fe200080e0000 */
[----:B------:R-:W2:Y:S01]  /*5300*/  REDUX UR6, R4 ;  /* 0x00000000040673c4 */ /* 0x000ea20000000000 */
[----:B------:R-:W-:-:S06]  /*5310*/  IMAD.U32 R0, RZ, RZ, UR5 ;  /* 0x00000005ff007e24 */ /* 0x000fcc000f8e00ff */
[----:B------:R3:W-:Y:S01]  /*5320*/  UTCATOMSWS.AND URZ, UR5 ;  /* 0x0000000500ff79e3 */ /* 0x0007e20008000000 */
[----:B------:R-:W4:Y:S01]  /*5330*/  REDUX UR7, R0 ;  /* 0x00000000000773c4 */ /* 0x000f220000000000 */
[----:B-1----:R-:W-:Y:S01]  /*5340*/  ISETP.EQ.U32.AND P0, PT, R2, UR4, PT ;  /* 0x0000000402007c0c */ /* 0x002fe2000bf02070 */
[----:B--2---:R-:W-:Y:S01]  /*5350*/  IMAD.U32 R2, RZ, RZ, UR6 ;  /* 0x00000006ff027e24 */ /* 0x004fe2000f8e00ff */
[----:B----4-:R-:W-:-:S11]  /*5360*/  MOV R3, UR7 ;  /* 0x0000000700037c02 */ /* 0x010fd60008000f00 */
[----:B------:R3:W-:Y:S04]  /*5370*/  @P0 ATOMS.AND RZ, [UR8+0x14], R3 ;  /* 0x00001403ffff098c */ /* 0x0007e8000a800008 */
[----:B------:R3:W-:Y:S01]  /*5380*/  @P0 ATOMS.AND RZ, [UR8+0x18], R2 ;  /* 0x00001802ffff098c */ /* 0x0007e2000a800008 */
[----:B------:R-:W-:Y:S05]  /*5390*/  BRA `(.L_x_94) ;  /* 0x0000000000147947 */ /* 0x000fea0003800000 */
.L_x_93:
[----:B------:R-:W-:Y:S02]  /*53a0*/  MOV R2, 0x53c0 ;  /* 0x000053c000027802 */ /* 0x000fe40000000f00 */
[----:B-----5:R-:W-:Y:S05]  /*53b0*/  CALL.REL.NOINC `($__internal_0_$__cuda_sm10x_tcgen05_guardrail_trap_col_being_dealloced_not_returned_by_alloc) ;  /* 0x0000004800a47944 */ /* 0x020fea0003c00000 */
[----:B------:R-:W-:Y:S05]  /*53c0*/  BRA `(.L_x_94) ;  /* 0x0000000000087947 */ /* 0x000fea0003800000 */
.L_x_92:
[----:B------:R-:W-:Y:S02]  /*53d0*/  MOV R2, 0x53f0 ;  /* 0x000053f000027802 */ /* 0x000fe40000000f00 */
[----:B-----5:R-:W-:Y:S05]  /*53e0*/  CALL.REL.NOINC `($__internal_2_$__cuda_sm10x_tcgen05_guardrail_trap_unallocated_columns_being_dealloced) ;  /* 0x0000004800b07944 */ /* 0x020fea0003c00000 */
.L_x_94:
[----:B------:R-:W-:Y:S01]  /*53f0*/  NOP ;  /* 0x0000000000007918 */ /* 0x000fe20000000000 */
[----:B---3--:R-:W-:Y:S05]  /*5400*/  EXIT ;  /* 0x000000000000794d */ /* 0x008fea0003800000 */
.L_x_65:
[----:B------:R-:W-:-:S09]  /*5410*/  UISETP.NE.OR UP0, UPT, UR19, 0x3, !UP4 ;  /* 0x000000031300788c */ /* 0x000fd2000e705670 */
[----:B------:R-:W-:Y:S05]  /*5420*/  BRA.U UP0, `(.L_x_95) ;  /* 0x0000000d00f07547 */ /* 0x000fea000b800000 */
[----:B------:R-:W1:Y:S01]  /*5430*/  LDCU UR33, c[0x0][0x370] ;  /* 0x00006e00ff2177ac */ /* 0x000e620008000800 */
[----:B------:R-:W2:Y:S01]  /*5440*/  LDC.64 R16, c[0x0][0x348] ;  /* 0x0000d200ff107b82 */ /* 0x000ea20000000a00 */
[----:B------:R-:W-:Y:S02]  /*5450*/  HFMA2 R13, -RZ, RZ, 0, 0 ;  /* 0x00000000ff0d7431 */ /* 0x000fe400000001ff */
[----:B------:R-:W-:Y:S01]  /*5460*/  IMAD.MOV.U32 R15, RZ, RZ, 0x1 ;  /* 0x00000001ff0f7424 */ /* 0x000fe200078e00ff */
[----:B------:R-:W1:Y:S01]  /*5470*/  LDCU.128 UR28, c[0x0][0xf10] ;  /* 0x0001e200ff1c77ac */ /* 0x000e620008000c00 */
[----:B------:R-:W-:Y:S01]  /*5480*/  IMAD.MOV.U32 R14, RZ, RZ, RZ ;  /* 0x000000ffff0e7224 */ /* 0x000fe200078e00ff */
[----:B------:R-:W-:Y:S01]  /*5490*/  MOV R7, 0x2000 ;  /* 0x0000200000077802 */ /* 0x000fe20000000f00 */
[----:B------:R-:W3:Y:S01]  /*54a0*/  LDCU UR32, c[0x0][0x374] ;  /* 0x00006e80ff2077ac */ /* 0x000ee20008000800 */
[----:B------:R-:W4:Y:S01]  /*54b0*/  LDC.64 R2, c[0x0][0xc88] ;  /* 0x00032200ff027b82 */ /* 0x000f220000000a00 */
[----:B------:R-:W3:Y:S01]  /*54c0*/  LDCU UR15, c[0x0][0xf0c] ;  /* 0x0001e180ff0f77ac */ /* 0x000ee20008000800 */
[----:B------:R-:W3:Y:S06]  /*54d0*/  LDCU UR37, c[0x0][0xf20] ;  /* 0x0001e400ff2577ac */ /* 0x000eec0008000800 */
[----:B------:R-:W2:Y:S01]  /*54e0*/  LDC.64 R4, c[0x0][0xc90] ;  /* 0x00032400ff047b82 */ /* 0x000ea20000000a00 */
[----:B------:R-:W3:Y:S01]  /*54f0*/  LDCU UR4, c[0x0][0xf30] ;  /* 0x0001e600ff0477ac */ /* 0x000ee20008000800 */
[----:B-1----:R-:W-:-:S02]  /*5500*/  UIMAD.WIDE.U32 UR6, UR33, UR28, URZ ;  /* 0x0000001c210672a5 */ /* 0x002fc4000f8e00ff */
[----:B---3--:R-:W-:Y:S01]  /*5510*/  UIMAD.WIDE.U32 UR8, UR32, UR31, URZ ;  /* 0x0000001f200872a5 */ /* 0x008fe2000f8e00ff */
[----:B------:R-:W-:Y:S01]  /*5520*/  UMOV UR24, 0x400 ;  /* 0x0000040000187882 */ /* 0x000fe20000000000 */
[----:B------:R-:W-:-:S03]  /*5530*/  UPLOP3.LUT UP3, UPT, UPT, UPT, UPT, 0x40, 0x4 ;  /* 0x000000000004789c */ /* 0x000fc60003f6e870 */
[----:B------:R-:W-:Y:S01]  /*5540*/  UMOV UR6, UR7 ;  /* 0x0000000700067c82 */ /* 0x000fe20008000000 */
[----:B------:R-:W-:Y:S01]  /*5550*/  UISETP.GE.AND UP0, UPT, UR40, 0x1, UPT ;  /* 0x000000012800788c */ /* 0x000fe2000bf06270 */
[----:B------:R-:W-:Y:S01]  /*5560*/  UMOV UR34, UR9 ;  /* 0x0000000900227c82 */ /* 0x000fe20008000000 */
[----:B------:R-:W-:Y:S01]  /*5570*/  UISETP.NE.AND UP4, UPT, UR40, 0x1, UPT ;  /* 0x000000012800788c */ /* 0x000fe2000bf85270 */
[----:B------:R-:W1:Y:S01]  /*5580*/  LDCU.64 UR16, c[0x0][0xf28] ;  /* 0x0001e500ff1077ac */ /* 0x000e620008000a00 */
[----:B------:R-:W-:Y:S02]  /*5590*/  ULEA UR24, UR57, UR24, 0x18 ;  /* 0x0000001839187291 */ /* 0x000fe4000f8ec0ff */
[----:B------:R-:W-:Y:S02]  /*55a0*/  UISETP.NE.AND UP6, UPT, UR15, 0x1, UPT ;  /* 0x000000010f00788c */ /* 0x000fe4000bfc5270 */
[----:B------:R-:W-:Y:S02]  /*55b0*/  UISETP.NE.AND UP5, UPT, UR30, 0x1, UPT ;  /* 0x000000011e00788c */ /* 0x000fe4000bfa5270 */
[----:B------:R-:W-:-:S02]  /*55c0*/  USHF.R.U32.HI UR35, URZ, UR29, UR6 ;  /* 0x0000001dff237299 */ /* 0x000fc40008011606 */
[----:B------:R-:W-:Y:S02]  /*55d0*/  USHF.R.U32.HI UR34, URZ, UR37, UR34 ;  /* 0x00000025ff227299 */ /* 0x000fe40008011622 */
[----:B------:R-:W-:Y:S01]  /*55e0*/  UISETP.NE.AND UP2, UPT, UR4, 0x1, UPT ;  /* 0x000000010400788c */ /* 0x000fe2000bf45270 */
[----:B------:R-:W-:-:S10]  /*55f0*/  UMOV UR12, URZ ;  /* 0x000000ff000c7c82 */ /* 0x000fd40008000000 */
.L_x_104:
[C---:B------:R-:W-:Y:S02]  /*5600*/  LEA R12, R14.reuse, UR24, 0x3 ;  /* 0x000000180e0c7c11 */ /* 0x040fe4000f8e18ff */
[----:B------:R-:W-:Y:S02]  /*5610*/  SHF.L.U32 R9, R13, 0x1f, RZ ;  /* 0x0000001f0d097819 */ /* 0x000fe400000006ff */
[----:B------:R-:W-:Y:S02]  /*5620*/  LEA R10, R14, UR24, 0x4 ;  /* 0x000000180e0a7c11 */ /* 0x000fe4000f8e20ff */
[----:B---3--:R-:W3:Y:S02]  /*5630*/  SYNCS.PHASECHK.TRANS64.TRYWAIT P0, [R12+URZ+0xd0], R9 ;  /* 0x0000d0090c0075a7 */ /* 0x008ee400080011ff */
[----:B---3--:R-:W-:Y:S05]  /*5640*/  @!P0 BRA `(.L_x_96) ;  /* 0x0000004400248947 */ /* 0x008fea0003800000 */
.L_x_179:
[----:B---3--:R-:W3:Y:S01]  /*5650*/  LDS.128 R8, [R10+0x140] ;  /* 0x000140000a087984 */ /* 0x008ee20000000c00 */
[----:B------:R-:W-:Y:S01]  /*5660*/  UISETP.GE.AND UP0, UPT, UR40, 0x1, UPT ;  /* 0x000000012800788c */ /* 0x000fe2000bf06270 */
[----:B------:R-:W-:Y:S01]  /*5670*/  @!PT LDS RZ, [RZ] ;  /* 0x00000000fffff984 */ /* 0x000fe20000000800 */
[----:B------:R-:W-:Y:S01]  /*5680*/  @!PT LDS RZ, [RZ] ;  /* 0x00000000fffff984 */ /* 0x000fe20000000800 */
[----:B------:R-:W-:Y:S01]  /*5690*/  @!PT LDS RZ, [RZ] ;  /* 0x00000000fffff984 */ /* 0x000fe20000000800 */
[----:B------:R-:W-:Y:S01]  /*56a0*/  @!PT LDS RZ, [RZ] ;  /* 0x00000000fffff984 */ /* 0x000fe20000000800 */
[----:B------:R1:W-:Y:S06]  /*56b0*/  MEMBAR.ALL.CTA ;  /* 0x0000000000007992 */ /* 0x0003ec0000008000 */
[----:B-1----:R-:W1:Y:S01]  /*56c0*/  FENCE.VIEW.ASYNC.S ;  /* 0x00000000000073c6 */ /* 0x002e620000000000 */
[----:B---3--:R-:W-:Y:S11]  /*56d0*/  LOP3.LUT P0, RZ, R10, 0x1, RZ, 0xc0, !PT ;  /* 0x000000010aff7812 */ /* 0x008ff6000780c0ff */
[----:B------:R-:W-:Y:S02]  /*56e0*/  @!UPT UIADD3 URZ, UPT, UPT, URZ, URZ, URZ ;  /* 0x000000fffffff290 */ /* 0x000fe4000fffe0ff */
[----:B-1----:R-:W-:Y:S01]  /*56f0*/  VOTEU.ANY UP1, P0 ;  /* 0x0000000000ff7886 */ /* 0x002fe20000020100 */
[----:B------:R-:W-:Y:S11]  /*5700*/  PLOP3.LUT P0, PT, PT, PT, UP1, 0x80, 0x8 ;  /* 0x000000000008781c */ /* 0x000ff60003f0f018 */
[----:B------:R-:W-:Y:S02]  /*5710*/  @!UPT UIADD3 URZ, UPT, UPT, URZ, URZ, URZ ;  /* 0x000000fffffff290 */ /* 0x000fe4000fffe0ff */
[----:B------:R-:W-:Y:S02]  /*5720*/  @P0 SHF.R.U32.HI R0, RZ, 0x10, R9 ;  /* 0x00000010ff000819 */ /* 0x000fe40000011609 */
[----:B------:R-:W-:Y:S02]  /*5730*/  @P0 MOV R6, R8 ;  /* 0x0000000800060202 */ /* 0x000fe40000000f00 */
[----:B------:R-:W-:Y:S01]  /*5740*/  @P0 R2UR UR4, R0 ;  /* 0x00000000000402ca */ /* 0x000fe200000e0000 */
[----:B------:R-:W-:Y:S01]  /*5750*/  VIADD R0, R12, 0xe0 ;  /* 0x000000e00c007836 */ /* 0x000fe20000000000 */
[----:B------:R-:W-:Y:S02]  /*5760*/  @P0 LOP3.LUT R8, R9, 0xffff, RZ, 0xc0, !PT ;  /* 0x0000ffff09080812 */ /* 0x000fe400078ec0ff */
[----:B------:R-:W-:Y:S02]  /*5770*/  @P0 R2UR UR6, R6 ;  /* 0x00000000060602ca */ /* 0x000fe400000e0000 */
[----:B------:R-:W-:Y:S02]  /*5780*/  PRMT R0, RZ, 0x654, R0 ;  /* 0x00000654ff007816 */ /* 0x000fe40000000000 */
[----:B------:R-:W-:Y:S02]  /*5790*/  @P0 R2UR UR5, R8 ;  /* 0x00000000080502ca */ /* 0x000fe400000e0000 */
[----:B------:R1:W-:Y:S03]  /*57a0*/  SYNCS.ARRIVE.TRANS64.RED.A1T0 RZ, [R0+URZ], RZ ;  /* 0x000000ff00ff79a7 */ /* 0x0003e600081004ff */
[----:B------:R-:W-:Y:S04]  /*57b0*/  @UP1 UMOV UR27, UR4 ;  /* 0x00000004001b1c82 */ /* 0x000fe80008000000 */
[----:B------:R-:W-:Y:S04]  /*57c0*/  @UP1 UMOV UR14, UR6 ;  /* 0x00000006000e1c82 */ /* 0x000fe80008000000 */
[----:B------:R-:W-:Y:S01]  /*57d0*/  @UP1 UMOV UR13, UR5 ;  /* 0x00000005000d1c82 */ /* 0x000fe20008000000 */
[----:B------:R-:W-:Y:S05]  /*57e0*/  BRA.U !UP0, `(.L_x_97) ;  /* 0x0000000108a47547 */ /* 0x000fea000b800000 */
[----:B------:R-:W-:Y:S02]  /*57f0*/  UIMAD.WIDE.U32 UR8, UR13, UR31, URZ ;  /* 0x0000001f0d0872a5 */ /* 0x000fe4000f8e00ff */
[----:B------:R-:W-:Y:S02]  /*5800*/  UIMAD.WIDE.U32 UR10, UR14, UR28, URZ ;  /* 0x0000001c0e0a72a5 */ /* 0x000fe4000f8e00ff */
[----:B------:R-:W-:Y:S02]  /*5810*/  USEL UR4, UR32, UR34, !UP5 ;  /* 0x0000002220047287 */ /* 0x000fe4000e800000 */
[----:B------:R-:W-:Y:S02]  /*5820*/  USEL UR7, UR33, UR35, !UP6 ;  /* 0x0000002321077287 */ /* 0x000fe4000f000000 */
[----:B------:R-:W-:Y:S02]  /*5830*/  UIMAD.WIDE.U32 UR18, UR4, UR16, URZ ;  /* 0x00000010041272a5 */ /* 0x000fe4000f8e00ff */
[----:B------:R-:W-:Y:S01]  /*5840*/  UIMAD.WIDE.U32 UR20, UR7, UR16, URZ ;  /* 0x00000010071472a5 */ /* 0x000fe2000f8e00ff */
[----:B------:R-:W-:Y:S02]  /*5850*/  UMOV UR5, UR9 ;  /* 0x0000000900057c82 */ /* 0x000fe40008000000 */
[----:B------:R-:W-:Y:S03]  /*5860*/  USHF.R.U32.HI UR6, URZ, UR37, UR5 ;  /* 0x00000025ff067299 */ /* 0x000fe60008011605 */
[----:B------:R-:W-:Y:S01]  /*5870*/  UMOV UR5, UR11 ;  /* 0x0000000b00057c82 */ /* 0x000fe20008000000 */
[----:B------:R-:W-:Y:S02]  /*5880*/  USEL UR6, UR13, UR6, !UP5 ;  /* 0x000000060d067287 */ /* 0x000fe4000e800000 */
[----:B------:R-:W-:Y:S02]  /*5890*/  USHF.R.U32.HI UR8, URZ, UR29, UR5 ;  /* 0x0000001dff087299 */ /* 0x000fe40008011605 */
[----:B------:R-:W-:Y:S01]  /*58a0*/  UIMAD.WIDE.U32 UR10, UR6, UR16, URZ ;  /* 0x00000010060a72a5 */ /* 0x000fe2000f8e00ff */
[----:B------:R-:W-:Y:S02]  /*58b0*/  UMOV UR5, UR19 ;  /* 0x0000001300057c82 */ /* 0x000fe40008000000 */
[----:B------:R-:W-:Y:S03]  /*58c0*/  @UP4 USHF.R.U32.HI UR4, URZ, UR17, UR5 ;  /* 0x00000011ff044299 */ /* 0x000fe60008011605 */
[----:B------:R-:W-:Y:S01]  /*58d0*/  UMOV UR5, UR21 ;  /* 0x0000001500057c82 */ /* 0x000fe20008000000 */
[----:B------:R-:W-:Y:S02]  /*58e0*/  UIMAD UR4, UR40, UR4, URZ ;  /* 0x00000004280472a4 */ /* 0x000fe4000f8e02ff */
[----:B------:R-:W-:Y:S02]  /*58f0*/  @UP4 USHF.R.U32.HI UR7, URZ, UR17, UR5 ;  /* 0x00000011ff074299 */ /* 0x000fe40008011605 */
[----:B------:R-:W-:Y:S02]  /*5900*/  USEL UR5, UR14, UR8, !UP6 ;  /* 0x000000080e057287 */ /* 0x000fe4000f000000 */
[----:B------:R-:W-:Y:S02]  /*5910*/  UIMAD UR8, UR40, UR7, URZ ;  /* 0x00000007280872a4 */ /* 0x000fe4000f8e02ff */
[----:B------:R-:W-:Y:S03]  /*5920*/  UISETP.GE.AND UP0, UPT, UR6, UR4, UPT ;  /* 0x000000040600728c */ /* 0x000fe6000bf06270 */
[----:B------:R-:W-:Y:S01]  /*5930*/  UMOV UR4, UR11 ;  /* 0x0000000b00047c82 */ /* 0x000fe20008000000 */
[----:B------:R-:W-:Y:S02]  /*5940*/  UISETP.GE.OR UP0, UPT, UR5, UR8, UP0 ;  /* 0x000000080500728c */ /* 0x000fe40008706670 */
[----:B------:R-:W-:Y:S02]  /*5950*/  USHF.R.U32.HI UR4, URZ, UR17, UR4 ;  /* 0x00000011ff047299 */ /* 0x000fe40008011604 */
[----:B------:R-:W-:Y:S02]  /*5960*/  UIMAD.WIDE.U32 UR8, UR5, UR16, URZ ;  /* 0x00000010050872a5 */ /* 0x000fe4000f8e00ff */
[----:B------:R-:W-:Y:S04]  /*5970*/  USEL UR10, UR6, UR4, !UP4 ;  /* 0x00000004060a7287 */ /* 0x000fe8000e000000 */
[----:B------:R-:W-:Y:S01]  /*5980*/  UIADD3 UR11, UPT, UPT, -UR10, URZ, URZ ;  /* 0x000000ff0a0b7290 */ /* 0x000fe2000fffe1ff */
[----:B------:R-:W-:Y:S02]  /*5990*/  @!UP0 UMOV UR4, UR9 ;  /* 0x0000000900048c82 */ /* 0x000fe40008000000 */
[----:B------:R-:W-:Y:S02]  /*59a0*/  @!UP0 USHF.R.U32.HI UR4, URZ, UR17, UR4 ;  /* 0x00000011ff048299 */ /* 0x000fe40008011604 */
[----:B------:R-:W-:Y:S02]  /*59b0*/  UIMAD UR8, UR40, UR11, UR6 ;  /* 0x0000000b280872a4 */ /* 0x000fe4000f8e0206 */
[----:B------:R-:W-:Y:S04]  /*59c0*/  @!UP0 USEL UR4, UR5, UR4, !UP4 ;  /* 0x0000000405048287 */ /* 0x000fe8000e000000 */
[----:B------:R-:W-:Y:S02]  /*59d0*/  @!UP0 UIMAD UR8, UR7, UR8, UR4 ;  /* 0x00000008070882a4 */ /* 0x000fe4000f8e0204 */
[----:B------:R-:W-:Y:S02]  /*59e0*/  @!UP0 UIADD3 UR9, UPT, UPT, UR10, -UR4, URZ ;  /* 0x800000040a098290 */ /* 0x000fe4000fffe0ff */
[----:B------:R-:W-:Y:S02]  /*59f0*/  UIADD3 UR4, UPT, UPT, -UR5, URZ, URZ ;  /* 0x000000ff05047290 */ /* 0x000fe4000fffe1ff */
[----:B------:R-:W-:Y:S02]  /*5a00*/  UIADD3 UR7, UPT, UPT, -UR6, URZ, URZ ;  /* 0x000000ff06077290 */ /* 0x000fe4000fffe1ff */
[----:B------:R-:W-:Y:S02]  /*5a10*/  @!UP0 UIMAD UR6, UR9, UR40, UR5 ;  /* 0x00000028090682a4 */ /* 0x000fe4000f8e0205 */
[----:B------:R-:W-:Y:S02]  /*5a20*/  UIMAD UR14, UR15, UR4, UR14 ;  /* 0x000000040f0e72a4 */ /* 0x000fe4000f8e020e */
[----:B------:R-:W-:Y:S01]  /*5a30*/  UIMAD UR13, UR30, UR7, UR13 ;  /* 0x000000071e0d72a4 */ /* 0x000fe2000f8e020d */
[----:B------:R-:W-:Y:S02]  /*5a40*/  @!UP0 UMOV UR5, UR8 ;  /* 0x0000000800058c82 */ /* 0x000fe40008000000 */
[----:B------:R-:W-:Y:S02]  /*5a50*/  UIMAD UR14, UR5, UR15, UR14 ;  /* 0x0000000f050e72a4 */ /* 0x000fe4000f8e020e */
[----:B------:R-:W-:Y:S11]  /*5a60*/  UIMAD UR13, UR6, UR30, UR13 ;  /* 0x0000001e060d72a4 */ /* 0x000ff6000f8e020d */
[----:B------:R-:W-:Y:S01]  /*5a70*/  @!UPT UIADD3 URZ, UPT, UPT, URZ, URZ, URZ ;  /* 0x000000fffffff290 */ /* 0x000fe2000fffe0ff */
.L_x_97:
[----:B------:R-:W3:Y:S01]  /*5a80*/  @!UP2 LDCU.128 UR20, c[0x0][0xf10] ;  /* 0x0001e200ff14a7ac */ /* 0x000ee20008000c00 */
[C---:B--2---:R-:W-:Y:S02]  /*5a90*/  ISETP.NE.U32.AND P1, PT, R4.reuse, RZ, PT ;  /* 0x000000ff0400720c */ /* 0x044fe40003f25070 */
[----:B------:R-:W-:Y:S02]  /*5aa0*/  ISETP.NE.U32.AND P0, PT, R4, RZ, PT ;  /* 0x000000ff0400720c */ /* 0x000fe40003f05070 */
[C---:B------:R-:W-:Y:S02]  /*5ab0*/  ISETP.NE.AND.EX P1, PT, R5.reuse, RZ, PT, P1 ;  /* 0x000000ff0500720c */ /* 0x040fe40003f25310 */
[----:B------:R-:W-:Y:S01]  /*5ac0*/  ISETP.NE.AND.EX P0, PT, R5, RZ, PT, P0 ;  /* 0x000000ff0500720c */ /* 0x000fe20003f05300 */
[----:B------:R-:W2:Y:S01]  /*5ad0*/  @!UP2 LDCU UR5, c[0x0][0xf0c] ;  /* 0x0001e180ff05a7ac */ /* 0x000ea20008000800 */
[----:B------:R-:W-:Y:S02]  /*5ae0*/  USHF.L.U32 UR11, UR26, 0x7, URZ ;  /* 0x000000071a0b7899 */ /* 0x000fe400080006ff */
[----:B------:R-:W-:Y:S02]  /*5af0*/  USHF.L.U32 UR10, UR25, 0x6, URZ ;  /* 0x00000006190a7899 */ /* 0x000fe400080006ff */
[----:B---3--:R-:W-:Y:S07]  /*5b00*/  UIMAD.WIDE.U32 UR6, UR14, UR20, URZ ;  /* 0x000000140e0672a5 */ /* 0x008fee000f8e00ff */
[----:B------:R-:W-:Y:S01]  /*5b10*/  @!UP2 UMOV UR4, UR7 ;  /* 0x000000070004ac82 */ /* 0x000fe20008000000 */
[----:B--2---:R-:W-:Y:S02]  /*5b20*/  @!UP2 UISETP.NE.AND UP0, UPT, UR5, 0x1, UPT ;  /* 0x000000010500a88c */ /* 0x004fe4000bf05270 */
[----:B------:R-:W-:Y:S02]  /*5b30*/  @!UP2 USHF.R.U32.HI UR4, URZ, UR21, UR4 ;  /* 0x00000015ff04a299 */ /* 0x000fe40008011604 */
[----:B------:R-:W-:Y:S02]  /*5b40*/  UIMAD.WIDE.U32 UR6, UR13, UR23, URZ ;  /* 0x000000170d0672a5 */ /* 0x000fe4000f8e00ff */
[----:B------:R-:W-:Y:S02]  /*5b50*/  @!UP2 USEL UR8, UR14, UR4, !UP0 ;  /* 0x000000040e08a287 */ /* 0x000fe4000c000000 */
[----:B------:R-:W-:Y:S03]  /*5b60*/  @!UP2 UISETP.NE.AND UP0, UPT, UR22, 0x1, UPT ;  /* 0x000000011600a88c */ /* 0x000fe6000bf05270 */
[----:B------:R-:W-:Y:S02]  /*5b70*/  @!UP2 UMOV UR6, UR7 ;  /* 0x000000070006ac82 */ /* 0x000fe40008000000 */
[----:B------:R-:W2:Y:S02]  /*5b80*/  @!UP2 LDCU UR4, c[0x0][0xf20] ;  /* 0x0001e400ff04a7ac */ /* 0x000ea40008000800 */
[----:B--2---:R-:W-:Y:S04]  /*5b90*/  @!UP2 USHF.R.U32.HI UR6, URZ, UR4, UR6 ;  /* 0x00000004ff06a299 */ /* 0x004fe80008011606 */
[----:B------:R-:W-:Y:S04]  /*5ba0*/  @!UP2 USEL UR6, UR13, UR6, !UP0 ;  /* 0x000000060d06a287 */ /* 0x000fe8000c000000 */
[----:B------:R-:W-:Y:S02]  /*5bb0*/  @!UP2 UIADD3 UR4, UPT, UPT, -UR8, UR6, URZ ;  /* 0x000000060804a290 */ /* 0x000fe4000fffe1ff */
[----:B------:R-:W-:Y:S02]  /*5bc0*/  @!UP2 UIADD3 UR6, UPT, UPT, UR8, -UR6, URZ ;  /* 0x800000060806a290 */ /* 0x000fe4000fffe0ff */
[----:B------:R-:W-:Y:S02]  /*5bd0*/  @!UP2 UIMAD UR14, UR4, UR5, UR14 ;  /* 0x00000005040ea2a4 */ /* 0x000fe4000f8e020e */
[----:B------:R-:W-:Y:S01]  /*5be0*/  @!UP2 UIMAD UR13, UR6, UR22, UR13 ;  /* 0x00000016060da2a4 */ /* 0x000fe2000f8e020d */
[----:B------:R-:W-:Y:S11]  /*5bf0*/  BRA.U UP3, `(.L_x_98) ;  /* 0x0000000103107547 */ /* 0x000ff6000b800000 */
[----:B-1----:R-:W-:Y:S04]  /*5c00*/  MOV R0, UR48 ;  /* 0x0000003000007c02 */ /* 0x002fe80008000f00 */
[----:B------:R-:W-:Y:S04]  /*5c10*/  SHF.L.U32 R9, R0, 0x1f, RZ ;  /* 0x0000001f00097819 */ /* 0x000fe800000006ff */
[----:B------:R-:W1:Y:S02]  /*5c20*/  SYNCS.PHASECHK.TRANS64.TRYWAIT P2, [UR24+0xc8], R9 ;  /* 0x0000c809ff0075a7 */ /* 0x000e640008041118 */
[----:B-1----:R-:W-:Y:S05]  /*5c30*/  @!P2 BRA `(.L_x_99) ;  /* 0x0000003c00bca947 */ /* 0x002fea0003800000 */
.L_x_98:
[----:B------:R-:W-:Y:S05]  /*5c40*/  @!P1 BRA `(.L_x_100) ;  /* 0x0000000000309947 */ /* 0x000fea0003800000 */
[----:B----4-:R-:W-:Y:S01]  /*5c50*/  ISETP.NE.U32.AND P1, PT, R2, RZ, PT ;  /* 0x000000ff0200720c */ /* 0x010fe20003f25070 */
[----:B------:R-:W2:Y:S01]  /*5c60*/  LDCU.64 UR4, c[0x0][0x358] ;  /* 0x00006b00ff0477ac */ /* 0x000ea20008000a00 */
[----:B------:R-:W-:Y:S02]  /*5c70*/  IMAD.MOV.U32 R88, RZ, RZ, 0x1 ;  /* 0x00000001ff587424 */ /* 0x000fe400078e00ff */
[----:B------:R-:W-:Y:S11]  /*5c80*/  ISETP.NE.AND.EX P1, PT, R3, RZ, PT, P1 ;  /* 0x000000ff0300720c */ /* 0x000ff60003f25310 */
[----:B------:R-:W-:Y:S02]  /*5c90*/  @!UPT UIADD3 URZ, UPT, UPT, URZ, URZ, URZ ;  /* 0x000000fffffff290 */ /* 0x000fe4000fffe0ff */
[----:B-1----:R-:W1:Y:S01]  /*5ca0*/  @P1 LDC.64 R8, c[0x0][0xc88] ;  /* 0x00032200ff081b82 */ /* 0x002e620000000a00 */
[----:B------:R-:W-:Y:S04]  /*5cb0*/  @P1 IMAD R0, R4, UR36, RZ ;  /* 0x0000002404001c24 */ /* 0x000fe8000f8e02ff */
[----:B-1----:R-:W-:Y:S04]  /*5cc0*/  @P1 IMAD.WIDE R8, R0, 0x4, R8 ;  /* 0x0000000400081825 */ /* 0x002fe800078e0208 */
[----:B------:R-:W-:Y:S01]  /*5cd0*/  HFMA2 R0, -RZ, RZ, 0, 5.9604644775390625e-08 ;  /* 0x00000001ff007431 */ /* 0x000fe200000001ff */
[----:B--2--5:R2:W5:Y:S04]  /*5ce0*/  @P1 LDG.E R41, desc[UR4][R8.64] ;  /* 0x0000000408291981 */ /* 0x024568000c1e1900 */
[----:B------:R-:W-:Y:S01]  /*5cf0*/  @!P1 PRMT R88, R0, 0x7610, R88 ;  /* 0x0000761000589816 */ /* 0x000fe20000000058 */
[----:B--2---:R-:W3:Y:S06]  /*5d00*/  @!P1 LDC R41, c[0x0][0xc80] ;  /* 0x00032000ff299b82 */ /* 0x004eec0000000800 */
.L_x_100:
[----:B---3-5:R-:W-:Y:S01]  /*5d10*/  @!P0 FSETP.EQ.AND P1, PT, R41, RZ, PT ;  /* 0x000000ff2900820b */ /* 0x028fe20003f22000 */
[----:B------:R-:W-:Y:S01]  /*5d20*/  @!UPT UIADD3 URZ, UPT, UPT, URZ, URZ, URZ ;  /* 0x000000fffffff290 */ /* 0x000fe2000fffe0ff */
[----:B------:R-:W-:Y:S11]  /*5d30*/  @!P0 BRA `(.L_x_101) ;  /* 0x0000000000188947 */ /* 0x000ff60003800000 */
[----:B------:R-:W-:Y:S02]  /*5d40*/  LOP3.LUT P0, RZ, R88, 0xff, RZ, 0xc0, !PT ;  /* 0x000000ff58ff7812 */ /* 0x000fe4000780c0ff */
[----:B----4-:R-:W-:Y:S04]  /*5d50*/  ISETP.NE.U32.AND P1, PT, R2, RZ, PT ;  /* 0x000000ff0200720c */ /* 0x010fe80003f25070 */
[----:B------:R-:W-:Y:S04]  /*5d60*/  ISETP.NE.AND.EX P1, PT, R3, RZ, PT, P1 ;  /* 0x000000ff0300720c */ /* 0x000fe80003f25310 */
[----:B------:R-:W-:Y:S03]  /*5d70*/  PLOP3.LUT P1, PT, P1, PT, PT, 0x8, 0x80 ;  /* 0x000000000080781c */ /* 0x000fe60000f2e170 */
[----:B------:R-:W-:Y:S11]  /*5d80*/  @P0 FSETP.EQ.AND P1, PT, R41, RZ, PT ;  /* 0x000000ff2900020b */ /* 0x000ff60003f22000 */
[----:B------:R-:W-:Y:S02]  /*5d90*/  @!UPT UIADD3 URZ, UPT, UPT, URZ, URZ, URZ ;  /* 0x000000fffffff290 */ /* 0x000fe4000fffe0ff */
.L_x_101:
[----:B------:R-:W-:Y:S01]  /*5da0*/  ULEA UR4, UR12, UR24, 0x3 ;  /* 0x000000180c047291 */ /* 0x000fe2000f8e18ff */
[----:B-1----:R-:W-:Y:S02]  /*5db0*/  SHF.L.U32 R9, R15, 0x1f, RZ ;  /* 0x0000001f0f097819 */ /* 0x002fe400000006ff */
[----:B------:R-:W-:Y:S04]  /*5dc0*/  ELECT P0, URZ, PT ;  /* 0x0000000000ff782f */ /* 0x000fe80003800000 */
[----:B------:R-:W-:Y:S02]  /*5dd0*/  PLOP3.LUT P1, PT, P1, P0, PT, 0xf2, 0x2f ;  /* 0x00000000002f781c */ /* 0x000fe40000f21e72 */
[----:B------:R-:W1:Y:S11]  /*5de0*/  SYNCS.PHASECHK.TRANS64.TRYWAIT P2, [UR4+0xa8], R9 ;  /* 0x0000a809ff0075a7 */ /* 0x000e760008041104 */
[----:B------:R-:W-:Y:S05]  /*5df0*/  @!P1 IADD3 R8, P0, PT, R16, 0x980, RZ ;  /* 0x0000098010089810 */ /* 0x000fea0007f1e0ff */
[----:B------:R-:W-:Y:S01]  /*5e00*/  @!P1 IMAD.X R6, RZ, RZ, R17, P0 ;  /* 0x000000ffff069224 */ /* 0x000fe200000e0611 */
[----:B-1----:R-:W-:Y:S07]  /*5e10*/  @!P2 BRA `(.L_x_102) ;  /* 0x0000003c005ca947 */ /* 0x002fee0003800000 */
.L_x_182:
[----:B------:R-:W-:Y:S01]  /*5e20*/  @!P1 R2UR UR7, R6 ;  /* 0x00000000060792ca */ /* 0x000fe200000e0000 */
[----:B------:R-:W-:Y:S01]  /*5e30*/  UIADD3 UR5, UPT, UPT, UR12, 0x1, URZ ;  /* 0x000000010c057890 */ /* 0x000fe2000fffe0ff */
[----:B------:R-:W-:Y:S01]  /*5e40*/  @!P1 R2UR UR6, R8 ;  /* 0x00000000080692ca */ /* 0x000fe200000e0000 */
[----:B------:R-:W-:Y:S01]  /*5e50*/  UIADD3 UR9, UPT, UPT, UR4, 0x90, URZ ;  /* 0x0000009004097890 */ /* 0x000fe2000fffe0ff */
[----:B------:R-:W-:Y:S01]  /*5e60*/  @!P1 IMAD.MOV.U32 R6, RZ, RZ, 0x2000 ;  /* 0x00002000ff069424 */ /* 0x000fe200078e00ff */
[----:B------:R-:W-:Y:S01]  /*5e70*/  UISETP.NE.AND UP0, UPT, UR5, 0x3, UPT ;  /* 0x000000030500788c */ /* 0x000fe2000bf05270 */
[----:B------:R-:W-:Y:S01]  /*5e80*/  VIADD R14, R14, 0x1 ;  /* 0x000000010e0e7836 */ /* 0x000fe20000000000 */
[----:B------:R-:W-:Y:S01]  /*5e90*/  UMOV UR22, 0x0 ;  /* 0x0000000000167882 */ /* 0x000fe20000000000 */
[----:B------:R-:W-:Y:S01]  /*5ea0*/  UMOV UR23, 0x10000000 ;  /* 0x1000000000177882 */ /* 0x000fe20000000000 */
[----:B------:R-:W-:Y:S04]  /*5eb0*/  UPRMT UR20, UR57, 0x654, UR9 ;  /* 0x0000065439147896 */ /* 0x000fe80008000009 */
[----:B-1----:R-:W-:Y:S01]  /*5ec0*/  IMAD.U32 R9, RZ, RZ, UR7 ;  /* 0x00000007ff097e24 */ /* 0x002fe2000f8e00ff */
[----:B------:R-:W-:Y:S01]  /*5ed0*/  USEL UR7, URZ, 0x1, UP0 ;  /* 0x00000001ff077887 */ /* 0x000fe20008000000 */
[----:B------:R-:W-:Y:S01]  /*5ee0*/  IMAD.U32 R8, RZ, RZ, UR6 ;  /* 0x00000006ff087e24 */ /* 0x000fe2000f8e00ff */
[----:B------:R-:W-:Y:S02]  /*5ef0*/  USEL UR6, UR5, URZ, UP0 ;  /* 0x000000ff05067287 */ /* 0x000fe40008000000 */
[----:B------:R-:W-:Y:S01]  /*5f00*/  VOTEU.ALL UP0, P1 ;  /* 0x0000000000ff7886 */ /* 0x000fe20000800000 */
[----:B------:R-:W-:Y:S02]  /*5f10*/  @!P1 R2UR UR19, R9 ;  /* 0x00000000091392ca */ /* 0x000fe400000e0000 */
[----:B------:R-:W-:Y:S02]  /*5f20*/  @!P1 R2UR UR18, R8 ;  /* 0x00000000081292ca */ /* 0x000fe400000e0000 */
[----:B------:R-:W-:Y:S01]  /*5f30*/  @!UP0 ULEA UR5, UR12, UR24, 0xd ;  /* 0x000000180c058291 */ /* 0x000fe2000f8e68ff */
[----:B------:R-:W-:Y:S02]  /*5f40*/  LOP3.LUT R15, R15, UR7, RZ, 0x3c, !PT ;  /* 0x000000070f0f7c12 */ /* 0x000fe4000f8e3cff */
[----:B------:R-:W-:Y:S01]  /*5f50*/  UMOV UR12, UR36 ;  /* 0x00000024000c7c82 */ /* 0x000fe20008000000 */
[----:B------:R-:W-:Y:S01]  /*5f60*/  @!UP0 UIADD3 UR8, UPT, UPT, UR5, 0x200, URZ ;  /* 0x0000020005088890 */ /* 0x000fe2000fffe0ff */
[----:B------:R-:W-:Y:S01]  /*5f70*/  SHF.L.U32 R0, R15, 0x1f, RZ ;  /* 0x0000001f0f007819 */ /* 0x000fe200000006ff */
[----:B------:R-:W-:Y:S01]  /*5f80*/  VOTEU.ALL UP0, P1 ;  /* 0x0000000000ff7886 */ /* 0x000fe20000800000 */
[----:B------:R-:W-:Y:S06]  /*5f90*/  ULEA UR5, UR6, UR24, 0x3 ;  /* 0x0000001806057291 */ /* 0x000fec000f8e18ff */
[----:B------:R1:W-:Y:S01]  /*5fa0*/  @!UP0 UTMALDG.3D [UR8], [UR18], desc[UR22] ;  /* 0x00001608120085b4 */ /* 0x0003e20008011000 */
[----:B------:R1:W-:Y:S01]  /*5fb0*/  @!P1 SYNCS.ARRIVE.TRANS64.RED.A0TR RZ, [UR4+0x90], R6 ;  /* 0x00009006ffff99a7 */ /* 0x0003e20008300404 */
[----:B------:R-:W-:Y:S01]  /*5fc0*/  SYNCS.ARRIVE.TRANS64.RED.A1T0 RZ, [UR20], RZ ;  /* 0x000000ffffff79a7 */ /* 0x000fe20008100414 */
[----:B------:R-:W2:Y:S02]  /*5fd0*/  SYNCS.PHASECHK.TRANS64.TRYWAIT P0, [UR5+0xa8], R0 ;  /* 0x0000a800ff0075a7 */ /* 0x000ea40008001105 */
[----:B-12---:R-:W-:Y:S05]  /*5fe0*/  @!P0 BRA `(.L_x_103) ;  /* 0x0000003c00008947 */ /* 0x006fea0003800000 */
.L_x_184:
[----:B------:R-:W-:Y:S01]  /*5ff0*/  UIADD3 UR9, UPT, UPT, UR5, 0x90, URZ ;  /* 0x0000009005097890 */ /* 0x000fe2000fffe0ff */
[----:B------:R-:W-:Y:S01]  /*6000*/  @!P1 IADD3 R6, P0, PT, R16, 0x980, RZ ;  /* 0x0000098010069810 */ /* 0x000fe20007f1e0ff */
[----:B------:R-:W-:Y:S01]  /*6010*/  UPLOP3.LUT UP3, UPT, UPT, UPT, UPT, 0x80, 0x8 ;  /* 0x000000000008789c */ /* 0x000fe20003f6f070 */
[----:B------:R-:W-:Y:S01]  /*6020*/  R2UR UR23, R90 ;  /* 0x000000005a1772ca */ /* 0x000fe200000e0000 */
[----:B------:R-:W-:Y:S01]  /*6030*/  UMOV UR20, 0x0 ;  /* 0x0000000000147882 */ /* 0x000fe20000000000 */
[----:B------:R-:W-:Y:S01]  /*6040*/  @!P1 R2UR UR7, R6 ;  /* 0x00000000060792ca */ /* 0x000fe200000e0000 */
[----:B-1----:R-:W-:Y:S01]  /*6050*/  @!P1 IMAD.X R0, RZ, RZ, R17, P0 ;  /* 0x000000ffff009224 */ /* 0x002fe200000e0611 */
[----:B------:R-:W-:Y:S01]  /*6060*/  UMOV UR21, 0x10000000 ;  /* 0x1000000000157882 */ /* 0x000fe20000000000 */
[----:B------:R-:W-:Y:S01]  /*6070*/  UMOV UR12, UR36 ;  /* 0x00000024000c7c82 */ /* 0x000fe20008000000 */
[----:B------:R-:W-:Y:S01]  /*6080*/  VOTEU.ALL UP0, P1 ;  /* 0x0000000000ff7886 */ /* 0x000fe20000800000 */
[----:B------:R-:W-:Y:S01]  /*6090*/  R2UR UR22, R91 ;  /* 0x000000005b1672ca */ /* 0x000fe200000e0000 */
[----:B------:R-:W-:Y:S01]  /*60a0*/  UMOV UR36, UR27 ;  /* 0x0000001b00247c82 */ /* 0x000fe20008000000 */
[----:B------:R-:W-:Y:S02]  /*60b0*/  @!P1 R2UR UR4, R0 ;  /* 0x00000000000492ca */ /* 0x000fe400000e0000 */
[----:B------:R-:W-:Y:S01]  /*60c0*/  @!UP0 UIADD3 UR10, UPT, UPT, UR10, 0x20, URZ ;  /* 0x000000200a0a8890 */ /* 0x000fe2000fffe0ff */
[C---:B------:R-:W-:Y:S01]  /*60d0*/  ISETP.NE.AND P0, PT, R14.reuse, 0x2, PT ;  /* 0x000000020e00780c */ /* 0x040fe20003f05270 */
[----:B------:R-:W-:Y:S02]  /*60e0*/  UIADD3 UR25, UPT, UPT, UR13, UR23, URZ ;  /* 0x000000170d197290 */ /* 0x000fe4000fffe0ff */
[----:B------:R-:W-:Y:S01]  /*60f0*/  IMAD.U32 R8, RZ, RZ, UR7 ;  /* 0x00000007ff087e24 */ /* 0x000fe2000f8e00ff */
[----:B------:R-:W-:Y:S02]  /*6100*/  SEL R0, RZ, 0x1, P0 ;  /* 0x00000001ff007807 */ /* 0x000fe40000000000 */
[----:B------:R-:W-:Y:S02]  /*6110*/  SEL R14, R14, RZ, P0 ;  /* 0x000000ff0e0e7207 */ /* 0x000fe40000000000 */
[----:B------:R-:W-:Y:S01]  /*6120*/  @!P1 R2UR UR18, R8 ;  /* 0x00000000081292ca */ /* 0x000fe200000e0000 */
[----:B------:R-:W-:Y:S01]  /*6130*/  UIADD3 UR26, UPT, UPT, UR14, UR22, URZ ;  /* 0x000000160e1a7290 */ /* 0x000fe2000fffe0ff */
[----:B------:R-:W-:Y:S01]  /*6140*/  IMAD.U32 R9, RZ, RZ, UR4 ;  /* 0x00000004ff097e24 */ /* 0x000fe2000f8e00ff */
[----:B------:R-:W-:Y:S01]  /*6150*/  @!UP0 ULEA UR4, UR6, UR24, 0xd ;  /* 0x0000001806048291 */ /* 0x000fe2000f8e68ff */
[----:B------:R-:W-:Y:S03]  /*6160*/  LOP3.LUT R13, R13, R0, RZ, 0x3c, !PT ;  /* 0x000000000d0d7212 */ /* 0x000fe600078e3cff */
[----:B------:R-:W-:Y:S01]  /*6170*/  @!P1 R2UR UR19, R9 ;  /* 0x00000000091392ca */ /* 0x000fe200000e0000 */
[----:B------:R-:W-:Y:S01]  /*6180*/  @!UP0 UIADD3 UR8, UPT, UPT, UR4, 0x200, URZ ;  /* 0x0000020004088890 */ /* 0x000fe2000fffe0ff */
[----:B------:R-:W-:Y:S01]  /*6190*/  VOTEU.ALL UP0, P1 ;  /* 0x0000000000ff7886 */ /* 0x000fe20000800000 */
[----:B------:R-:W-:Y:S10]  /*61a0*/  UPRMT UR4, UR57, 0x654, UR9 ;  /* 0x0000065439047896 */ /* 0x000ff40008000009 */
[----:B------:R1:W-:Y:S01]  /*61b0*/  @!UP0 UTMALDG.3D [UR8], [UR18], desc[UR20] ;  /* 0x00001408120085b4 */ /* 0x0003e20008011000 */
[----:B------:R3:W-:Y:S01]  /*61c0*/  @!P1 SYNCS.ARRIVE.TRANS64.RED.A0TR RZ, [UR5+0x90], R7 ;  /* 0x00009007ffff99a7 */ /* 0x0007e20008300405 */
[----:B------:R-:W-:Y:S01]  /*61d0*/  SYNCS.ARRIVE.TRANS64.RED.A1T0 RZ, [UR4], RZ ;  /* 0x000000ffffff79a7 */ /* 0x000fe20008100404 */
[----:B------:R-:W-:Y:S04]  /*61e0*/  UIADD3 UR4, UPT, UPT, UR6, 0x1, URZ ;  /* 0x0000000106047890 */ /* 0x000fe8000fffe0ff */
[----:B------:R-:W-:Y:S04]  /*61f0*/  UISETP.NE.AND UP0, UPT, UR4, 0x3, UPT ;  /* 0x000000030400788c */ /* 0x000fe8000bf05270 */
[----:B------:R-:W-:Y:S06]  /*6200*/  USEL UR5, URZ, 0x1, UP0 ;  /* 0x00000001ff057887 */ /* 0x000fec0008000000 */
[----:B------:R-:W-:Y:S01]  /*6210*/  LOP3.LUT R15, R15, UR5, RZ, 0x3c, !PT ;  /* 0x000000050f0f7c12 */ /* 0x000fe2000f8e3cff */
[----:B-1----:R-:W-:Y:S01]  /*6220*/  USEL UR12, UR4, URZ, UP0 ;  /* 0x000000ff040c7287 */ /* 0x002fe20008000000 */
[----:B------:R-:W-:Y:S11]  /*6230*/  BRA.U UP1, `(.L_x_104) ;  /* 0xfffffff101f07547 */ /* 0x000ff6000b83ffff */
[----:B------:R-:W-:Y:S01]  /*6240*/  UIADD3 UR24, UPT, UPT, UR24, 0xa8, URZ ;  /* 0x000000a818187890 */ /* 0x000fe2000fffe0ff */
[----:B----4-:R-:W-:-:S03]  /*6250*/  SHF.L.U32 R3, R15, 0x1f, RZ ;  /* 0x0000001f0f037819 */ /* 0x010fc600000006ff */
[----:B------:R-:W-:-:S09]  /*6260*/  ULEA UR4, UR12, UR24, 0x3 ;  /* 0x000000180c047291 */ /* 0x000fd2000f8e18ff */
[----:B------:R-:W1:Y:S02]  /*6270*/  SYNCS.PHASECHK.TRANS64.TRYWAIT P0, [UR4], R3 ;  /* 0x00000003ff0075a7 */ /* 0x000e640008001104 */
[----:B-1----:R-:W-:Y:S05]  /*6280*/  @!P0 BRA `(.L_x_105) ;  /* 0x0000003800708947 */ /* 0x002fea0003800000 */
.L_x_186:
        /* <DEDUP_REMOVED lines=9> */
.L_x_188:
        /* <DEDUP_REMOVED lines=8> */
.L_x_107:
[----:B-1----:R1:W2:Y:S02]  /*63a0*/  SYNCS.PHASECHK.TRANS64.TRYWAIT P0, [R0+URZ], R3 ;  /* 0x00000003000075a7 */ /* 0x0022a400080011ff */
[----:B--2---:R-:W-:Y:S05]  /*63b0*/  @!P0 NANOSLEEP.SYNCS 0x989680 ;  /* 0x009896800000895d */ /* 0x004fea0003900000 */
[----:B------:R-:W2:Y:S02]  /*63c0*/  @!P0 SYNCS.PHASECHK.TRANS64 P0, [R0+URZ], R3 ;  /* 0x00000003000085a7 */ /* 0x000ea400080010ff */
[----:B--2---:R-:W-:Y:S05]  /*63d0*/  @P0 EXIT ;  /* 0x000000000000094d */ /* 0x004fea0003800000 */
[----:B------:R-:W-:Y:S05]  /*63e0*/  BRA `(.L_x_107) ;  /* 0xfffffffc00ec7947 */ /* 0x000fea000383ffff */
.L_x_95:
[----:B------:R-:W-:-:S06]  /*63f0*/  UISETP.GE.AND UP0, UPT, UR19, 0x4, UPT ;  /* 0x000000041300788c */ /* 0x000fcc000bf06270 */
[----:B------:R-:W-:-:S13]  /*6400*/  PLOP3.LUT P0, PT, PT, PT, UP0, 0x80, 0x8 ;  /* 0x000000000008781c */ /* 0x000fda0003f0f008 */
[----:B------:R-:W-:Y:S05]  /*6410*/  @!P0 EXIT ;  /* 0x000000000000894d */ /* 0x000fea0003800000 */
[----:B------:R-:W-:Y:S01]  /*6420*/  BAR.SYNC.DEFER_BLOCKING 0x6, 0xa0 ;  /* 0x0182800000007b1d */ /* 0x000fe20000010000 */
[C---:B------:R-:W-:Y:S01]  /*6430*/  IMAD.SHL.U32 R5, R95.reuse, 0x20, RZ ;  /* 0x000000205f057824 */ /* 0x040fe200078e00ff */
[C---:B------:R-:W-:Y:S01]  /*6440*/  LOP3.LUT R96, R95.reuse, 0x2, RZ, 0xc0, !PT ;  /* 0x000000025f607812 */ /* 0x040fe200078ec0ff */
[C---:B------:R-:W-:Y:S01]  /*6450*/  IMAD.SHL.U32 R100, R95.reuse, 0x4, RZ ;  /* 0x000000045f647824 */ /* 0x040fe200078e00ff */
[C---:B------:R-:W-:Y:S01]  /*6460*/  LOP3.LUT R101, R95.reuse, 0x60, RZ, 0xc0, !PT ;  /* 0x000000605f657812 */ /* 0x040fe200078ec0ff */
[----:B------:R-:W-:Y:S01]  /*6470*/  IMAD.U32 R37, R95, 0x10000, RZ ;  /* 0x000100005f257824 */ /* 0x000fe200078e00ff */
[----:B------:R-:W-:Y:S02]  /*6480*/  UMOV UR47, 0x400 ;  /* 0x00000400002f7882 */ /* 0x000fe40000000000 */
[----:B------:R-:W1:Y:S01]  /*6490*/  LDC.64 R80, c[0x0][0xc88] ;  /* 0x00032200ff507b82 */ /* 0x000e620000000a00 */
[----:B------:R-:W-:Y:S01]  /*64a0*/  ULEA UR47, UR57, UR47, 0x18 ;  /* 0x0000002f392f7291 */ /* 0x000fe2000f8ec0ff */
[----:B------:R-:W-:Y:S01]  /*64b0*/  LOP3.LUT R7, R5, 0xc0, RZ, 0xc0, !PT ;  /* 0x000000c005077812 */ /* 0x000fe200078ec0ff */
[----:B------:R-:W-:Y:S01]  /*64c0*/  HFMA2 R36, -RZ, RZ, 0, 0 ;  /* 0x00000000ff247431 */ /* 0x000fe200000001ff */
[----:B------:R-:W-:Y:S01]  /*64d0*/  LOP3.LUT R95, R95, 0x4, RZ, 0xc0, !PT ;  /* 0x000000045f5f7812 */ /* 0x000fe200078ec0ff */
[----:B------:R-:W-:Y:S01]  /*64e0*/  UIADD3 UR4, UPT, UPT, UR47, 0x200, URZ ;  /* 0x000002002f047890 */ /* 0x000fe2000fffe0ff */
[----:B------:R-:W-:Y:S01]  /*64f0*/  LOP3.LUT R100, R7, 0x18, R100, 0xf8, !PT ;  /* 0x0000001807647812 */ /* 0x000fe200078ef864 */
[----:B------:R-:W-:Y:S01]  /*6500*/  IMAD.MOV.U32 R98, RZ, RZ, RZ ;  /* 0x000000ffff627224 */ /* 0x000fe200078e00ff */
[----:B------:R-:W2:Y:S01]  /*6510*/  LDC.64 R82, c[0x0][0xc90] ;  /* 0x00032400ff527b82 */ /* 0x000ea20000000a00 */
[----:B------:R-:W-:Y:S01]  /*6520*/  LOP3.LUT R37, R37, 0x600000, RZ, 0xc0, !PT ;  /* 0x0060000025257812 */ /* 0x000fe200078ec0ff */
[----:B------:R-:W-:Y:S01]  /*6530*/  IMAD.MOV.U32 R94, RZ, RZ, RZ ;  /* 0x000000ffff5e7224 */ /* 0x000fe200078e00ff */
[C---:B------:R-:W-:Y:S01]  /*6540*/  IADD3 R99, PT, PT, -R95.reuse, 0x2, RZ ;  /* 0x000000025f637810 */ /* 0x040fe20007ffe1ff */
[----:B------:R-:W-:Y:S01]  /*6550*/  IMAD.MOV R96, RZ, RZ, -R96 ;  /* 0x000000ffff607224 */ /* 0x000fe200078e0a60 */
[----:B------:R-:W-:Y:S01]  /*6560*/  LOP3.LUT R100, R100, 0xf20, R5, 0xf8, !PT ;  /* 0x00000f2064647812 */ /* 0x000fe200078ef805 */
[----:B------:R-:W-:Y:S01]  /*6570*/  IMAD.U32 R103, RZ, RZ, UR4 ;  /* 0x00000004ff677e24 */ /* 0x000fe2000f8e00ff */
[----:B------:R-:W-:Y:S01]  /*6580*/  MOV R97, RZ ;  /* 0x000000ff00617202 */ /* 0x000fe20000000f00 */
[----:B------:R-:W3:Y:S01]  /*6590*/  LDC.64 R78, c[0x0][0xcb0] ;  /* 0x00032c00ff4e7b82 */ /* 0x000ee20000000a00 */
[----:B------:R-:W4:Y:S01]  /*65a0*/  LDS R0, [UR47+0x160] ;  /* 0x0001602fff007984 */ /* 0x000f220008000800 */
[----:B------:R-:W-:Y:S01]  /*65b0*/  IADD3 R95, PT, PT, -R95, RZ, RZ ;  /* 0x000000ff5f5f7210 */ /* 0x000fe20007ffe1ff */
[----:B------:R-:W-:Y:S01]  /*65c0*/  IMAD.SHL.U32 R99, R99, 0x10, RZ ;  /* 0x0000001063637824 */ /* 0x000fe200078e00ff */
[----:B------:R-:W-:Y:S01]  /*65d0*/  LEA R100, R100, UR4, 0x1 ;  /* 0x0000000464647c11 */ /* 0x000fe2000f8e08ff */
[----:B------:R-:W1:Y:S03]  /*65e0*/  LDCU UR56, c[0x0][0x370] ;  /* 0x00006e00ff3877ac */ /* 0x000e660008000800 */
[----:B------:R-:W1:Y:S01]  /*65f0*/  LDC.64 R76, c[0x0][0xca8] ;  /* 0x00032a00ff4c7b82 */ /* 0x000e620000000a00 */
[----:B------:R-:W-:Y:S01]  /*6600*/  UMOV UR54, 0x1 ;  /* 0x0000000100367882 */ /* 0x000fe20000000000 */
[----:B------:R-:W-:Y:S01]  /*6610*/  UMOV UR46, URZ ;  /* 0x000000ff002e7c82 */ /* 0x000fe20008000000 */
[----:B------:R-:W1:Y:S01]  /*6620*/  LDCU UR41, c[0x0][0xf0c] ;  /* 0x0001e180ff2977ac */ /* 0x000e620008000800 */
[----:B------:R-:W1:Y:S01]  /*6630*/  LDCU UR39, c[0x0][0xf30] ;  /* 0x0001e600ff2777ac */ /* 0x000e620008000800 */
[----:B------:R-:W1:Y:S01]  /*6640*/  LDCU.64 UR58, c[0x0][0xc88] ;  /* 0x00019100ff3a77ac */ /* 0x000e620008000a00 */
[----:B------:R-:W1:Y:S01]  /*6650*/  LDCU.64 UR42, c[0x0][0xf28] ;  /* 0x0001e500ff2a77ac */ /* 0x000e620008000a00 */
[----:B------:R-:W1:Y:S01]  /*6660*/  LDCU.128 UR60, c[0x0][0xf10] ;  /* 0x0001e200ff3c77ac */ /* 0x000e620008000c00 */
[----:B------:R-:W1:Y:S01]  /*6670*/  LDCU UR55, c[0x0][0x374] ;  /* 0x00006e80ff3777ac */ /* 0x000e620008000800 */
[----:B------:R-:W-:Y:S01]  /*6680*/  UMOV UR53, URZ ;  /* 0x000000ff00357c82 */ /* 0x000fe20008000000 */
[----:B------:R-:W-:Y:S01]  /*6690*/  UMOV UR52, URZ ;  /* 0x000000ff00347c82 */ /* 0x000fe20008000000 */
[----:B--2-4-:R-:W-:-:S07]  /*66a0*/  IMAD.IADD R37, R0, 0x1, R37 ;  /* 0x0000000100257824 */ /* 0x014fce00078e0225 */
.L_x_138:
[C---:B------:R-:W-:Y:S02]  /*66b0*/  LEA R0, R94.reuse, UR47, 0x3 ;  /* 0x0000002f5e007c11 */ /* 0x040fe4000f8e18ff */
[----:B------:R-:W-:Y:S02]  /*66c0*/  SHF.L.U32 R3, R97, 0x1f, RZ ;  /* 0x0000001f61037819 */ /* 0x000fe400000006ff */
[----:B------:R-:W-:Y:S02]  /*66d0*/  LEA R5, R94, UR47, 0x4 ;  /* 0x0000002f5e057c11 */ /* 0x000fe4000f8e20ff */
[----:B------:R-:W2:Y:S02]  /*66e0*/  SYNCS.PHASECHK.TRANS64.TRYWAIT P0, [R0+URZ+0xd0], R3 ;  /* 0x0000d003000075a7 */ /* 0x000ea400080011ff */
[----:B-12---:R-:W-:Y:S05]  /*66f0*/  @!P0 BRA `(.L_x_108) ;  /* 0x0000003400848947 */ /* 0x006fea0003800000 */
.L_x_189:
[----:B------:R-:W-:Y:S01]  /*6700*/  R2UR UR7, R102 ;  /* 0x00000000660772ca */ /* 0x000fe200000e0000 */
[----:B------:R-:W4:Y:S01]  /*6710*/  LDS.128 R4, [R5+0x140] ;  /* 0x0001400005047984 */ /* 0x000f220000000c00 */
[----:B--2---:R-:W-:Y:S01]  /*6720*/  VIADD R0, R0, 0xe0 ;  /* 0x000000e000007836 */ /* 0x004fe20000000000 */
[----:B------:R-:W-:Y:S04]  /*6730*/  UISETP.GE.AND UP0, UPT, UR40, 0x1, UPT ;  /* 0x000000012800788c */ /* 0x000fe8000bf06270 */
[----:B------:R-:W-:Y:S01]  /*6740*/  PRMT R0, RZ, 0x654, R0 ;  /* 0x00000654ff007816 */ /* 0x000fe20000000000 */
[----:B------:R-:W-:Y:S01]  /*6750*/  @!PT LDS RZ, [RZ] ;  /* 0x00000000fffff984 */ /* 0x000fe20000000800 */
[----:B------:R-:W-:Y:S01]  /*6760*/  @!PT LDS RZ, [RZ] ;  /* 0x00000000fffff984 */ /* 0x000fe20000000800 */
[----:B------:R-:W-:Y:S01]  /*6770*/  @!PT LDS RZ, [RZ] ;  /* 0x00000000fffff984 */ /* 0x000fe20000000800 */
[----:B------:R-:W-:Y:S01]  /*6780*/  @!PT LDS RZ, [RZ] ;  /* 0x00000000fffff984 */ /* 0x000fe20000000800 */
[----:B------:R2:W-:Y:S06]  /*6790*/  MEMBAR.ALL.CTA ;  /* 0x0000000000007992 */ /* 0x0005ec0000008000 */
[----:B--2---:R-:W2:Y:S02]  /*67a0*/  FENCE.VIEW.ASYNC.S ;  /* 0x00000000000073c6 */ /* 0x004ea40000000000 */
[----:B--2---:R2:W-:Y:S01]  /*67b0*/  SYNCS.ARRIVE.TRANS64.RED.A1T0 RZ, [R0+URZ], RZ ;  /* 0x000000ff00ff79a7 */ /* 0x0045e200081004ff */
[----:B----4-:R-:W-:Y:S11]  /*67c0*/  LOP3.LUT P0, RZ, R6, 0x1, RZ, 0xc0, !PT ;  /* 0x0000000106ff7812 */ /* 0x010ff6000780c0ff */
[----:B------:R-:W-:Y:S02]  /*67d0*/  @!UPT UIADD3 URZ, UPT, UPT, URZ, URZ, URZ ;  /* 0x000000fffffff290 */ /* 0x000fe4000fffe0ff */
[----:B------:R-:W-:Y:S01]  /*67e0*/  VOTEU.ANY UP1, P0 ;  /* 0x0000000000ff7886 */ /* 0x000fe20000020100 */
[----:B------:R-:W-:Y:S01]  /*67f0*/  PLOP3.LUT P0, PT, PT, PT, UP1, 0x80, 0x8 ;  /* 0x000000000008781c */ /* 0x000fe20003f0f018 */
[----:B------:R-:W-:Y:S06]  /*6800*/  UP2UR UR4, UPR, URZ, 0x2 ;  /* 0x00000002ff047883 */ /* 0x000fec0008000000 */
[----:B------:R-:W-:Y:S06]  /*6810*/  IMAD.U32 R108, RZ, RZ, UR4 ;  /* 0x00000004ff6c7e24 */ /* 0x000fec000f8e00ff */
[----:B------:R-:W-:Y:S02]  /*6820*/  @P0 SHF.R.U32.HI R2, RZ, 0x10, R5 ;  /* 0x00000010ff020819 */ /* 0x000fe40000011605 */
[----:B------:R-:W-:Y:S02]  /*6830*/  @P0 MOV R3, R4 ;  /* 0x0000000400030202 */ /* 0x000fe40000000f00 */
[----:B------:R-:W-:Y:S02]  /*6840*/  @P0 R2UR UR4, R2 ;  /* 0x00000000020402ca */ /* 0x000fe400000e0000 */
[----:B------:R-:W-:Y:S02]  /*6850*/  @P0 LOP3.LUT R4, R5, 0xffff, RZ, 0xc0, !PT ;  /* 0x0000ffff05040812 */ /* 0x000fe400078ec0ff */
[----:B------:R-:W-:Y:S02]  /*6860*/  @P0 R2UR UR6, R3 ;  /* 0x00000000030602ca */ /* 0x000fe400000e0000 */
[----:B------:R-:W-:Y:S07]  /*6870*/  @P0 R2UR UR5, R4 ;  /* 0x00000000040502ca */ /* 0x000fee00000e0000 */
[----:B------:R-:W-:Y:S02]  /*6880*/  @UP1 UMOV UR7, UR4 ;  /* 0x0000000400071c82 */ /* 0x000fe40008000000 */
[----:B------:R-:W-:Y:S02]  /*6890*/  IMAD.U32 R102, RZ, RZ, UR7 ;  /* 0x00000007ff667e24 */ /* 0x000fe4000f8e00ff */
[----:B------:R-:W-:Y:S02]  /*68a0*/  @UP1 UMOV UR38, UR6 ;  /* 0x0000000600261c82 */ /* 0x000fe40008000000 */
[----:B------:R-:W-:Y:S01]  /*68b0*/  @UP1 UMOV UR37, UR5 ;  /* 0x0000000500251c82 */ /* 0x000fe20008000000 */
[----:B--2---:R-:W-:Y:S05]  /*68c0*/  BRA.U !UP0, `(.L_x_109) ;  /* 0x0000000108cc7547 */ /* 0x004fea000b800000 */
[----:B------:R-:W2:Y:S01]  /*68d0*/  LDCU UR12, c[0x0][0xf20] ;  /* 0x0001e400ff0c77ac */ /* 0x000ea20008000800 */
[----:B-1----:R-:W-:Y:S02]  /*68e0*/  UIMAD.WIDE.U32 UR4, UR55, UR63, URZ ;  /* 0x0000003f370472a5 */ /* 0x002fe4000f8e00ff */
[----:B------:R-:W-:Y:S02]  /*68f0*/  UIMAD.WIDE.U32 UR6, UR56, UR60, URZ ;  /* 0x0000003c380672a5 */ /* 0x000fe4000f8e00ff */
[----:B------:R-:W-:Y:S02]  /*6900*/  UISETP.NE.AND UP0, UPT, UR62, 0x1, UPT ;  /* 0x000000013e00788c */ /* 0x000fe4000bf05270 */
[----:B------:R-:W-:Y:S02]  /*6910*/  UIMAD.WIDE.U32 UR8, UR37, UR63, URZ ;  /* 0x0000003f250872a5 */ /* 0x000fe4000f8e00ff */
[----:B------:R-:W-:Y:S02]  /*6920*/  UIMAD.WIDE.U32 UR10, UR38, UR60, URZ ;  /* 0x0000003c260a72a5 */ /* 0x000fe4000f8e00ff */
[----:B------:R-:W-:Y:S02]  /*6930*/  UISETP.NE.AND UP1, UPT, UR41, 0x1, UPT ;  /* 0x000000012900788c */ /* 0x000fe4000bf25270 */
[----:B------:R-:W-:Y:S01]  /*6940*/  UISETP.NE.AND UP2, UPT, UR40, 0x1, UPT ;  /* 0x000000012800788c */ /* 0x000fe2000bf45270 */
[----:B------:R-:W-:Y:S02]  /*6950*/  UMOV UR4, UR5 ;  /* 0x0000000500047c82 */ /* 0x000fe40008000000 */
[----:B--2---:R-:W-:Y:S03]  /*6960*/  USHF.R.U32.HI UR5, URZ, UR12, UR4 ;  /* 0x0000000cff057299 */ /* 0x004fe60008011604 */
[----:B------:R-:W-:Y:S02]  /*6970*/  UMOV UR4, UR7 ;  /* 0x0000000700047c82 */ /* 0x000fe40008000000 */
[----:B------:R-:W-:Y:S02]  /*6980*/  USHF.R.U32.HI UR7, URZ, UR61, UR4 ;  /* 0x0000003dff077299 */ /* 0x000fe40008011604 */
[----:B------:R-:W-:Y:S02]  /*6990*/  USEL UR4, UR55, UR5, !UP0 ;  /* 0x0000000537047287 */ /* 0x000fe4000c000000 */
[----:B------:R-:W-:Y:S01]  /*69a0*/  USEL UR7, UR56, UR7, !UP1 ;  /* 0x0000000738077287 */ /* 0x000fe2000c800000 */
[----:B------:R-:W-:Y:S01]  /*69b0*/  UMOV UR5, UR9 ;  /* 0x0000000900057c82 */ /* 0x000fe20008000000 */
[----:B------:R-:W-:Y:S02]  /*69c0*/  UIMAD.WIDE.U32 UR8, UR4, UR42, URZ ;  /* 0x0000002a040872a5 */ /* 0x000fe4000f8e00ff */
[----:B------:R-:W-:Y:S03]  /*69d0*/  USHF.R.U32.HI UR6, URZ, UR12, UR5 ;  /* 0x0000000cff067299 */ /* 0x000fe60008011605 */
[----:B------:R-:W-:Y:S01]  /*69e0*/  UMOV UR5, UR11 ;  /* 0x0000000b00057c82 */ /* 0x000fe20008000000 */
[----:B------:R-:W-:Y:S02]  /*69f0*/  UIMAD.WIDE.U32 UR10, UR7, UR42, URZ ;  /* 0x0000002a070a72a5 */ /* 0x000fe4000f8e00ff */
[----:B------:R-:W-:Y:S02]  /*6a00*/  USHF.R.U32.HI UR12, URZ, UR61, UR5 ;  /* 0x0000003dff0c7299 */ /* 0x000fe40008011605 */
[----:B------:R-:W-:Y:S01]  /*6a10*/  USEL UR6, UR37, UR6, !UP0 ;  /* 0x0000000625067287 */ /* 0x000fe2000c000000 */
[----:B------:R-:W-:Y:S02]  /*6a20*/  UMOV UR5, UR9 ;  /* 0x0000000900057c82 */ /* 0x000fe40008000000 */
[----:B------:R-:W-:Y:S01]  /*6a30*/  UMOV UR10, UR11 ;  /* 0x0000000b000a7c82 */ /* 0x000fe20008000000 */
[----:B------:R-:W-:Y:S02]  /*6a40*/  @UP2 USHF.R.U32.HI UR4, URZ, UR43, UR5 ;  /* 0x0000002bff042299 */ /* 0x000fe40008011605 */
[----:B------:R-:W-:Y:S02]  /*6a50*/  @UP2 USHF.R.U32.HI UR7, URZ, UR43, UR10 ;  /* 0x0000002bff072299 */ /* 0x000fe4000801160a */
[----:B------:R-:W-:Y:S02]  /*6a60*/  UIMAD UR4, UR40, UR4, URZ ;  /* 0x00000004280472a4 */ /* 0x000fe4000f8e02ff */
[----:B------:R-:W-:Y:S02]  /*6a70*/  UIMAD.WIDE.U32 UR10, UR6, UR42, URZ ;  /* 0x0000002a060a72a5 */ /* 0x000fe4000f8e00ff */
[----:B------:R-:W-:Y:S02]  /*6a80*/  USEL UR5, UR38, UR12, !UP1 ;  /* 0x0000000c26057287 */ /* 0x000fe4000c800000 */
[----:B------:R-:W-:Y:S02]  /*6a90*/  UIMAD UR8, UR40, UR7, URZ ;  /* 0x00000007280872a4 */ /* 0x000fe4000f8e02ff */
[----:B------:R-:W-:Y:S03]  /*6aa0*/  UISETP.GE.AND UP0, UPT, UR6, UR4, UPT ;  /* 0x000000040600728c */ /* 0x000fe6000bf06270 */
[----:B------:R-:W-:Y:S01]  /*6ab0*/  UMOV UR4, UR11 ;  /* 0x0000000b00047c82 */ /* 0x000fe20008000000 */
[----:B------:R-:W-:Y:S02]  /*6ac0*/  UISETP.GE.OR UP0, UPT, UR5, UR8, UP0 ;  /* 0x000000080500728c */ /* 0x000fe40008706670 */
[----:B------:R-:W-:Y:S02]  /*6ad0*/  USHF.R.U32.HI UR4, URZ, UR43, UR4 ;  /* 0x0000002bff047299 */ /* 0x000fe40008011604 */
[----:B------:R-:W-:Y:S02]  /*6ae0*/  UIMAD.WIDE.U32 UR8, UR5, UR42, URZ ;  /* 0x0000002a050872a5 */ /* 0x000fe4000f8e00ff */
[----:B------:R-:W-:Y:S02]  /*6af0*/  USEL UR11, UR6, UR4, !UP2 ;  /* 0x00000004060b7287 */ /* 0x000fe4000d000000 */
[----:B------:R-:W-:Y:S02]  /*6b00*/  UIADD3 UR8, UPT, UPT, -UR5, URZ, URZ ;  /* 0x000000ff05087290 */ /* 0x000fe4000fffe1ff */
[----:B------:R-:W-:Y:S01]  /*6b10*/  UIADD3 UR10, UPT, UPT, -UR11, URZ, URZ ;  /* 0x000000ff0b0a7290 */ /* 0x000fe2000fffe1ff */
[----:B------:R-:W-:Y:S01]  /*6b20*/  @!UP0 UMOV UR4, UR9 ;  /* 0x0000000900048c82 */ /* 0x000fe20008000000 */
[----:B------:R-:W-:Y:S02]  /*6b30*/  UIADD3 UR9, UPT, UPT, -UR6, URZ, URZ ;  /* 0x000000ff06097290 */ /* 0x000fe4000fffe1ff */
[----:B------:R-:W-:Y:S02]  /*6b40*/  @!UP0 USHF.R.U32.HI UR4, URZ, UR43, UR4 ;  /* 0x0000002bff048299 */ /* 0x000fe40008011604 */
[----:B------:R-:W-:Y:S02]  /*6b50*/  UIMAD UR10, UR40, UR10, UR6 ;  /* 0x0000000a280a72a4 */ /* 0x000fe4000f8e0206 */
[----:B------:R-:W-:Y:S04]  /*6b60*/  @!UP0 USEL UR4, UR5, UR4, !UP2 ;  /* 0x0000000405048287 */ /* 0x000fe8000d000000 */
[----:B------:R-:W-:Y:S02]  /*6b70*/  @!UP0 UIMAD UR10, UR7, UR10, UR4 ;  /* 0x0000000a070a82a4 */ /* 0x000fe4000f8e0204 */
[----:B------:R-:W-:Y:S02]  /*6b80*/  @!UP0 UIADD3 UR11, UPT, UPT, UR11, -UR4, URZ ;  /* 0x800000040b0b8290 */ /* 0x000fe4000fffe0ff */
[----:B------:R-:W-:Y:S02]  /*6b90*/  UIMAD UR7, UR41, UR8, UR38 ;  /* 0x00000008290772a4 */ /* 0x000fe4000f8e0226 */
[----:B------:R-:W-:Y:S02]  /*6ba0*/  @!UP0 UIMAD UR6, UR11, UR40, UR5 ;  /* 0x000000280b0682a4 */ /* 0x000fe4000f8e0205 */
[----:B------:R-:W-:Y:S01]  /*6bb0*/  UIMAD UR4, UR62, UR9, UR37 ;  /* 0x000000093e0472a4 */ /* 0x000fe2000f8e0225 */
[----:B------:R-:W-:Y:S02]  /*6bc0*/  @!UP0 UMOV UR5, UR10 ;  /* 0x0000000a00058c82 */ /* 0x000fe40008000000 */
[----:B------:R-:W-:Y:S02]  /*6bd0*/  UIMAD UR38, UR5, UR41, UR7 ;  /* 0x00000029052672a4 */ /* 0x000fe4000f8e0207 */
[----:B------:R-:W-:Y:S11]  /*6be0*/  UIMAD UR37, UR6, UR62, UR4 ;  /* 0x0000003e062572a4 */ /* 0x000ff6000f8e0204 */
[----:B------:R-:W-:Y:S01]  /*6bf0*/  @!UPT UIADD3 URZ, UPT, UPT, URZ, URZ, URZ ;  /* 0x000000fffffff290 */ /* 0x000fe2000fffe0ff */
.L_x_109:
[----:B-1----:R-:W-:Y:S01]  /*6c00*/  UISETP.NE.AND UP0, UPT, UR39, 0x1, UPT ;  /* 0x000000012700788c */ /* 0x002fe2000bf05270 */
[----:B------:R-:W-:Y:S01]  /*6c10*/  R2UR UR11, R103 ;  /* 0x00000000670b72ca */ /* 0x000fe200000e0000 */
[----:B------:R-:W-:Y:S01]  /*6c20*/  USHF.L.U32 UR50, UR26, 0x7, URZ ;  /* 0x000000071a327899 */ /* 0x000fe200080006ff */
[----:B------:R-:W-:Y:S01]  /*6c30*/  IADD3 R94, PT, PT, R94, 0x1, RZ ;  /* 0x000000015e5e7810 */ /* 0x000fe20007ffe0ff */
[----:B------:R-:W-:Y:S07]  /*6c40*/  USHF.L.U32 UR49, UR25, 0x6, URZ ;  /* 0x0000000619317899 */ /* 0x000fee00080006ff */
[----:B------:R-:W1:Y:S01]  /*6c50*/  @!UP0 LDCU.128 UR12, c[0x0][0xf10] ;  /* 0x0001e200ff0c87ac */ /* 0x000e620008000c00 */
[----:B------:R-:W2:Y:S01]  /*6c60*/  @!UP0 LDCU UR5, c[0x0][0xf0c] ;  /* 0x0001e180ff0587ac */ /* 0x000ea20008000800 */
[----:B------:R-:W4:Y:S01]  /*6c70*/  @!UP0 LDCU UR10, c[0x0][0xf20] ;  /* 0x0001e400ff0a87ac */ /* 0x000f220008000800 */
[----:B-1----:R-:W-:Y:S02]  /*6c80*/  UIMAD.WIDE.U32 UR8, UR38, UR12, URZ ;  /* 0x0000000c260872a5 */ /* 0x002fe4000f8e00ff */
[----:B------:R-:W-:Y:S02]  /*6c90*/  UIMAD.WIDE.U32 UR6, UR37, UR15, URZ ;  /* 0x0000000f250672a5 */ /* 0x000fe4000f8e00ff */
[----:B------:R-:W-:Y:S03]  /*6ca0*/  @!UP0 UISETP.NE.AND UP1, UPT, UR14, 0x1, UPT ;  /* 0x000000010e00888c */ /* 0x000fe6000bf25270 */
[----:B------:R-:W-:Y:S01]  /*6cb0*/  @!UP0 UMOV UR4, UR9 ;  /* 0x0000000900048c82 */ /* 0x000fe20008000000 */
[----:B--2---:R-:W-:Y:S02]  /*6cc0*/  @!UP0 UISETP.NE.AND UP2, UPT, UR5, 0x1, UPT ;  /* 0x000000010500888c */ /* 0x004fe4000bf45270 */
[----:B------:R-:W-:Y:S01]  /*6cd0*/  @!UP0 USHF.R.U32.HI UR4, URZ, UR13, UR4 ;  /* 0x0000000dff048299 */ /* 0x000fe20008011604 */
[----:B------:R-:W-:Y:S02]  /*6ce0*/  @!UP0 UMOV UR6, UR7 ;  /* 0x0000000700068c82 */ /* 0x000fe40008000000 */
[----:B----4-:R-:W-:Y:S02]  /*6cf0*/  @!UP0 USHF.R.U32.HI UR6, URZ, UR10, UR6 ;  /* 0x0000000aff068299 */ /* 0x010fe40008011606 */
[----:B------:R-:W-:Y:S02]  /*6d00*/  @!UP0 USEL UR7, UR38, UR4, !UP2 ;  /* 0x0000000426078287 */ /* 0x000fe4000d000000 */
[----:B------:R-:W-:Y:S04]  /*6d10*/  @!UP0 USEL UR6, UR37, UR6, !UP1 ;  /* 0x0000000625068287 */ /* 0x000fe8000c800000 */
[----:B------:R-:W-:Y:S02]  /*6d20*/  @!UP0 UIADD3 UR4, UPT, UPT, -UR7, UR6, URZ ;  /* 0x0000000607048290 */ /* 0x000fe4000fffe1ff */
[----:B------:R-:W-:Y:S02]  /*6d30*/  @!UP0 UIADD3 UR6, UPT, UPT, UR7, -UR6, URZ ;  /* 0x8000000607068290 */ /* 0x000fe4000fffe0ff */
[----:B------:R-:W-:Y:S02]  /*6d40*/  @!UP0 UIMAD UR38, UR4, UR5, UR38 ;  /* 0x00000005042682a4 */ /* 0x000fe4000f8e0226 */
[----:B------:R-:W-:Y:S02]  /*6d50*/  @!UP0 UIMAD UR37, UR6, UR14, UR37 ;  /* 0x0000000e062582a4 */ /* 0x000fe4000f8e0225 */
[----:B------:R-:W-:Y:S09]  /*6d60*/  ULOP3.LUT UP0, URZ, UR11, 0x1b0, URZ, 0xc0, !UPT ;  /* 0x000001b00bff7892 */ /* 0x000ff2000f80c0ff */
[----:B------:R-:W-:Y:S05]  /*6d70*/  BRA.U !UP0, `(.L_x_110) ;  /* 0x00000001087c7547 */ /* 0x000fea000b800000 */
[----:B------:R-:W1:Y:S01]  /*6d80*/  LDCU.64 UR8, c[0x4][0x80] ;  /* 0x01001000ff0877ac */ /* 0x000e620008000a00 */
[----:B------:R-:W-:Y:S01]  /*6d90*/  MOV R2, 0x0 ;  /* 0x0000000000027802 */ /* 0x000fe20000000f00 */
[----:B------:R-:W-:Y:S02]  /*6da0*/  HFMA2 R12, -RZ, RZ, 0, 5.9604644775390625e-08 ;  /* 0x00000001ff0c7431 */ /* 0x000fe400000001ff */
[----:B------:R-:W-:Y:S01]  /*6db0*/  IMAD.MOV.U32 R8, RZ, RZ, 0x70 ;  /* 0x00000070ff087424 */ /* 0x000fe200078e00ff */
[----:B------:R2:W4:Y:S01]  /*6dc0*/  LDC.64 R14, c[0x4][R2] ;  /* 0x01000000020e7b82 */ /* 0x0005220000000a00 */
[----:B------:R-:W3:Y:S01]  /*6dd0*/  LDCU.64 UR6, c[0x4][0x88] ;  /* 0x01001100ff0677ac */ /* 0x000ee20008000a00 */
[----:B------:R-:W-:Y:S01]  /*6de0*/  IMAD.MOV.U32 R13, RZ, RZ, RZ ;  /* 0x000000ffff0d7224 */ /* 0x000fe200078e00ff */
[----:B------:R-:W2:Y:S01]  /*6df0*/  LDCU.64 UR4, c[0x4][0x8] ;  /* 0x01000100ff0477ac */ /* 0x000ea20008000a00 */
[----:B-1----:R-:W-:Y:S01]  /*6e00*/  MOV R5, UR9 ;  /* 0x0000000900057c02 */ /* 0x002fe20008000f00 */
[----:B------:R-:W-:Y:S01]  /*6e10*/  IMAD.U32 R4, RZ, RZ, UR8 ;  /* 0x00000008ff047e24 */ /* 0x000fe2000f8e00ff */
[----:B---3--:R-:W-:Y:S01]  /*6e20*/  MOV R7, UR7 ;  /* 0x0000000700077c02 */ /* 0x008fe20008000f00 */
[----:B------:R-:W-:Y:S01]  /*6e30*/  IMAD.U32 R6, RZ, RZ, UR6 ;  /* 0x00000006ff067e24 */ /* 0x000fe2000f8e00ff */
[----:B--2---:R-:W-:Y:S01]  /*6e40*/  MOV R11, UR5 ;  /* 0x00000005000b7c02 */ /* 0x004fe20008000f00 */
[----:B------:R-:W-:Y:S02]  /*6e50*/  IMAD.U32 R10, RZ, RZ, UR4 ;  /* 0x00000004ff0a7e24 */ /* 0x000fe4000f8e00ff */
[----:B------:R-:W-:Y:S07]  /*6e60*/  LEPC R20, `(.L_x_111) ;  /* 0x000000001014794e */ /* 0x000fee0000000000 */
[----:B----45:R-:W-:Y:S05]  /*6e70*/  CALL.ABS.NOINC R14 ;  /* 0x000000000e007343 */ /* 0x030fea0003c00000 */
.L_x_111:
[----:B------:R-:W1:Y:S01]  /*6e80*/  LDCU.64 UR8, c[0x4][0x80] ;  /* 0x01001000ff0877ac */ /* 0x000e620008000a00 */
[----:B------:R-:W2:Y:S01]  /*6e90*/  LDC.64 R2, c[0x4][R2] ;  /* 0x0100000002027b82 */ /* 0x000ea20000000a00 */
[----:B------:R-:W-:Y:S02]  /*6ea0*/  HFMA2 R12, -RZ, RZ, 0, 5.9604644775390625e-08 ;  /* 0x00000001ff0c7431 */ /* 0x000fe400000001ff */
[----:B------:R-:W-:Y:S02]  /*6eb0*/  IMAD.MOV.U32 R8, RZ, RZ, 0x70 ;  /* 0x00000070ff087424 */ /* 0x000fe400078e00ff */
[----:B------:R-:W-:Y:S01]  /*6ec0*/  IMAD.MOV.U32 R13, RZ, RZ, RZ ;  /* 0x000000ffff0d7224 */ /* 0x000fe200078e00ff */
[----:B------:R-:W3:Y:S01]  /*6ed0*/  LDCU.64 UR6, c[0x4][0x88] ;  /* 0x01001100ff0677ac */ /* 0x000ee20008000a00 */
[----:B------:R-:W4:Y:S01]  /*6ee0*/  LDCU.64 UR4, c[0x4][0x8] ;  /* 0x01000100ff0477ac */ /* 0x000f220008000a00 */
[----:B-1----:R-:W-:Y:S02]  /*6ef0*/  MOV R4, UR8 ;  /* 0x0000000800047c02 */ /* 0x002fe40008000f00 */
[----:B------:R-:W-:Y:S02]  /*6f00*/  MOV R5, UR9 ;  /* 0x0000000900057c02 */ /* 0x000fe40008000f00 */
[----:B---3--:R-:W-:Y:S01]  /*6f10*/  MOV R7, UR7 ;  /* 0x0000000700077c02 */ /* 0x008fe20008000f00 */
[----:B------:R-:W-:Y:S01]  /*6f20*/  IMAD.U32 R6, RZ, RZ, UR6 ;  /* 0x00000006ff067e24 */ /* 0x000fe2000f8e00ff */
[----:B----4-:R-:W-:Y:S01]  /*6f30*/  MOV R11, UR5 ;  /* 0x00000005000b7c02 */ /* 0x010fe20008000f00 */
[----:B------:R-:W-:Y:S02]  /*6f40*/  IMAD.U32 R10, RZ, RZ, UR4 ;  /* 0x00000004ff0a7e24 */ /* 0x000fe4000f8e00ff */
[----:B------:R-:W-:Y:S07]  /*6f50*/  LEPC R20, `(.L_x_110) ;  /* 0x000000001014794e */ /* 0x000fee0000000000 */
[----:B--2---:R-:W-:Y:S05]  /*6f60*/  CALL.ABS.NOINC R2 ;  /* 0x0000000002007343 */ /* 0x004fea0003c00000 */
.L_x_110:
[----:B------:R-:W-:Y:S02]  /*6f70*/  ISETP.NE.U32.AND P0, PT, RZ, UR58, PT ;  /* 0x0000003aff007c0c */ /* 0x000fe4000bf05070 */
[C---:B------:R-:W-:Y:S02]  /*6f80*/  ISETP.NE.U32.AND P1, PT, R82.reuse, RZ, PT ;  /* 0x000000ff5200720c */ /* 0x040fe40003f25070 */
[----:B------:R-:W-:Y:S02]  /*6f90*/  ISETP.NE.U32.AND P4, PT, R82, RZ, PT ;  /* 0x000000ff5200720c */ /* 0x000fe40003f85070 */
[----:B------:R-:W-:Y:S02]  /*6fa0*/  ISETP.NE.AND.EX P0, PT, RZ, UR59, PT, P0 ;  /* 0x0000003bff007c0c */ /* 0x000fe4000bf05300 */
[C---:B------:R-:W-:Y:S02]  /*6fb0*/  ISETP.NE.AND.EX P1, PT, R83.reuse, RZ, PT, P1 ;  /* 0x000000ff5300720c */ /* 0x040fe40003f25310 */
[----:B------:R-:W-:Y:S02]  /*6fc0*/  ISETP.NE.AND.EX P4, PT, R83, RZ, P0, P4 ;  /* 0x000000ff5300720c */ /* 0x000fe40000785340 */
[----:B---3--:R-:W-:Y:S02]  /*6fd0*/  ISETP.NE.U32.AND P5, PT, R78, RZ, PT ;  /* 0x000000ff4e00720c */ /* 0x008fe40003fa5070 */
[----:B------:R-:W-:Y:S02]  /*6fe0*/  ISETP.NE.U32.AND P3, PT, RZ, UR58, PT ;  /* 0x0000003aff007c0c */ /* 0x000fe4000bf65070 */
[----:B------:R-:W-:Y:S02]  /*6ff0*/  PLOP3.LUT P2, PT, PT, PT, PT, 0x8, 0x80 ;  /* 0x000000000080781c */ /* 0x000fe40003f4e170 */
[----:B------:R-:W-:Y:S02]  /*7000*/  ISETP.NE.AND.EX P5, PT, R79, RZ, PT, P5 ;  /* 0x000000ff4f00720c */ /* 0x000fe40003fa5350 */
[----:B------:R-:W-:Y:S03]  /*7010*/  ISETP.NE.AND.EX P3, PT, RZ, UR59, PT, P3 ;  /* 0x0000003bff007c0c */ /* 0x000fe6000bf65330 */
[----:B------:R-:W-:Y:S01]  /*7020*/  @!P4 PLOP3.LUT P2, PT, P1, PT, PT, 0x80, 0x8 ;  /* 0x000000000008c81c */ /* 0x000fe20000f4f070 */
[----:B------:R-:W-:Y:S01]  /*7030*/  @!UPT UIADD3 URZ, UPT, UPT, URZ, URZ, URZ ;  /* 0x000000fffffff290 */ /* 0x000fe2000fffe0ff */
[----:B------:R-:W-:Y:S11]  /*7040*/  @!P1 BRA `(.L_x_112) ;  /* 0x0000000000309947 */ /* 0x000ff60003800000 */
[----:B------:R-:W-:Y:S01]  /*7050*/  ISETP.NE.U32.AND P0, PT, R80, RZ, PT ;  /* 0x000000ff5000720c */ /* 0x000fe20003f05070 */
[----:B------:R-:W1:Y:S01]  /*7060*/  LDCU.64 UR4, c[0x0][0x358] ;  /* 0x00006b00ff0477ac */ /* 0x000e620008000a00 */
[----:B------:R-:W-:Y:S02]  /*7070*/  IMAD.MOV.U32 R88, RZ, RZ, 0x1 ;  /* 0x00000001ff587424 */ /* 0x000fe400078e00ff */
[----:B------:R-:W-:Y:S11]  /*7080*/  ISETP.NE.AND.EX P0, PT, R81, RZ, PT, P0 ;  /* 0x000000ff5100720c */ /* 0x000ff60003f05300 */
[----:B------:R-:W-:Y:S02]  /*7090*/  @!UPT UIADD3 URZ, UPT, UPT, URZ, URZ, URZ ;  /* 0x000000fffffff290 */ /* 0x000fe4000fffe0ff */
[----:B------:R-:W2:Y:S01]  /*70a0*/  @P0 LDC.64 R2, c[0x0][0xc88] ;  /* 0x00032200ff020b82 */ /* 0x000ea20000000a00 */
[----:B------:R-:W-:Y:S04]  /*70b0*/  @P0 IMAD R0, R82, UR36, RZ ;  /* 0x0000002452000c24 */ /* 0x000fe8000f8e02ff */
[----:B--2---:R-:W-:Y:S04]  /*70c0*/  @P0 IMAD.WIDE R2, R0, 0x4, R2 ;  /* 0x0000000400020825 */ /* 0x004fe800078e0202 */
[----:B------:R-:W-:Y:S01]  /*70d0*/  HFMA2 R0, -RZ, RZ, 0, 5.9604644775390625e-08 ;  /* 0x00000001ff007431 */ /* 0x000fe200000001ff */
[----:B-1---5:R1:W5:Y:S04]  /*70e0*/  @P0 LDG.E R41, desc[UR4][R2.64] ;  /* 0x0000000402290981 */ /* 0x022368000c1e1900 */
[----:B------:R-:W-:Y:S01]  /*70f0*/  @!P0 PRMT R88, R0, 0x7610, R88 ;  /* 0x0000761000588816 */ /* 0x000fe20000000058 */
[----:B-1----:R-:W2:Y:S06]  /*7100*/  @!P0 LDC R41, c[0x0][0xc80] ;  /* 0x00032000ff298b82 */ /* 0x002eac0000000800 */
.L_x_112:
[----:B------:R-:W-:Y:S05]  /*7110*/  @!P5 BRA `(.L_x_113) ;  /* 0x000000000024d947 */ /* 0x000fea0003800000 */
[----:B------:R-:W-:Y:S01]  /*7120*/  ISETP.NE.U32.AND P0, PT, R76, RZ, PT ;  /* 0x000000ff4c00720c */ /* 0x000fe20003f05070 */
[----:B------:R-:W1:Y:S03]  /*7130*/  LDCU.64 UR4, c[0x0][0x358] ;  /* 0x00006b00ff0477ac */ /* 0x000e660008000a00 */
[----:B------:R-:W-:Y:S11]  /*7140*/  ISETP.NE.AND.EX P0, PT, R77, RZ, PT, P0 ;  /* 0x000000ff4d00720c */ /* 0x000ff60003f05300 */
[----:B------:R-:W-:Y:S02]  /*7150*/  @!UPT UIADD3 URZ, UPT, UPT, URZ, URZ, URZ ;  /* 0x000000fffffff290 */ /* 0x000fe4000fffe0ff */
[----:B------:R-:W3:Y:S01]  /*7160*/  @P0 LDC.64 R2, c[0x0][0xca8] ;  /* 0x00032a00ff020b82 */ /* 0x000ee20000000a00 */
[----:B------:R-:W-:Y:S04]  /*7170*/  @P0 IMAD R0, R78, UR36, RZ ;  /* 0x000000244e000c24 */ /* 0x000fe8000f8e02ff */
[----:B---3--:R-:W-:Y:S05]  /*7180*/  @P0 IMAD.WIDE R2, R0, 0x4, R2 ;  /* 0x0000000400020825 */ /* 0x008fea00078e0202 */
[----:B-1---5:R1:W5:Y:S02]  /*7190*/  @P0 LDG.E R38, desc[UR4][R2.64] ;  /* 0x0000000402260981 */ /* 0x022364000c1e1900 */
[----:B-1----:R-:W3:Y:S02]  /*71a0*/  @!P0 LDC R38, c[0x0][0xca0] ;  /* 0x00032800ff268b82 */ /* 0x002ee40000000800 */
.L_x_113:
[----:B--2--5:R-:W-:Y:S01]  /*71b0*/  FSETP.NEU.AND P0, PT, R41, RZ, PT ;  /* 0x000000ff2900720b */ /* 0x024fe20003f0d000 */
[----:B------:R-:W-:Y:S01]  /*71c0*/  ULOP3.LUT UR4, UR54, 0x1, URZ, 0x3c, !UPT ;  /* 0x0000000136047892 */ /* 0x000fe2000f8e3cff */
[----:B------:R-:W-:Y:S01]  /*71d0*/  SEL R5, RZ, 0xffffffff, P3 ;  /* 0xffffffffff057807 */ /* 0x000fe20001800000 */
[----:B------:R-:W-:Y:S01]  /*71e0*/  IMAD.U32 R111, RZ, RZ, UR46 ;  /* 0x0000002eff6f7e24 */ /* 0x000fe2000f8e00ff */
[----:B------:R-:W-:Y:S01]  /*71f0*/  @!P4 LOP3.LUT P3, RZ, R88, 0xff, RZ, 0xc0, !PT ;  /* 0x000000ff58ffc812 */ /* 0x000fe2000786c0ff */
[----:B------:R-:W-:Y:S01]  /*7200*/  IMAD.SHL.U32 R85, R96, 0x10, RZ ;  /* 0x0000001060557824 */ /* 0x000fe200078e00ff */
[----:B------:R-:W-:Y:S01]  /*7210*/  @!P4 SEL R2, RZ, 0xffffffff, P0 ;  /* 0xffffffffff02c807 */ /* 0x000fe20000000000 */
[----:B------:R-:W-:Y:S01]  /*7220*/  IMAD.U32 R112, RZ, RZ, UR4 ;  /* 0x00000004ff707e24 */ /* 0x000fe2000f8e00ff */
[----:B------:R-:W-:Y:S01]  /*7230*/  LEA R92, R36, UR47, 0x3 ;  /* 0x0000002f245c7c11 */ /* 0x000fe2000f8e18ff */
[----:B------:R-:W-:Y:S01]  /*7240*/  IMAD.SHL.U32 R111, R111, 0x2000, RZ ;  /* 0x000020006f6f7824 */ /* 0x000fe200078e00ff */
[----:B------:R-:W-:Y:S01]  /*7250*/  @P2 SEL R2, R5, R2, !P3 ;  /* 0x0000000205022207 */ /* 0x000fe20005800000 */
[----:B------:R-:W-:Y:S01]  /*7260*/  IMAD.SHL.U32 R84, R95, 0x10, RZ ;  /* 0x000000105f547824 */ /* 0x000fe200078e00ff */
[----:B------:R-:W-:Y:S01]  /*7270*/  SHF.L.U32 R3, R98, 0x1f, RZ ;  /* 0x0000001f62037819 */ /* 0x000fe200000006ff */
[----:B------:R-:W-:Y:S01]  /*7280*/  IMAD.IADD R87, R100, 0x1, R111 ;  /* 0x0000000164577824 */ /* 0x000fe200078e026f */
[----:B------:R-:W-:Y:S01]  /*7290*/  @!P4 LOP3.LUT R2, R2, 0x1, RZ, 0xc0, !PT ;  /* 0x000000010202c812 */ /* 0x000fe200078ec0ff */
[----:B------:R-:W-:Y:S01]  /*72a0*/  BSSY B1, `(.L_x_114) ;  /* 0x0000038000017945 */ /* 0x000fe20003800000 */
[----:B------:R-:W-:Y:S01]  /*72b0*/  IMAD.MOV.U32 R110, RZ, RZ, 0x1 ;  /* 0x00000001ff6e7424 */ /* 0x000fe200078e00ff */
[----:B------:R-:W-:Y:S02]  /*72c0*/  CS2R R74, SRZ ;  /* 0x00000000004a7805 */ /* 0x000fe4000001ff00 */
[----:B------:R-:W-:Y:S01]  /*72d0*/  ISETP.NE.U32.OR P5, PT, R2, 0x1, P4 ;  /* 0x000000010200780c */ /* 0x000fe200027a5470 */
[----:B------:R-:W-:Y:S01]  /*72e0*/  IMAD.U32 R2, RZ, RZ, UR46 ;  /* 0x0000002eff027e24 */ /* 0x000fe2000f8e00ff */
[----:B------:R-:W-:Y:S01]  /*72f0*/  LOP3.LUT P4, R93, R88, 0xff, RZ, 0xc0, !PT ;  /* 0x000000ff585d7812 */ /* 0x000fe2000788c0ff */
[----:B------:R-:W-:Y:S01]  /*7300*/  IMAD.IADD R86, R87, 0x1, R85 ;  /* 0x0000000157567824 */ /* 0x000fe200078e0255 */
[----:B------:R-:W-:Y:S01]  /*7310*/  P2R R109, PR, RZ, 0x20 ;  /* 0x00000020ff6d7803 */ /* 0x000fe20000000000 */
[----:B------:R-:W-:Y:S01]  /*7320*/  IMAD R39, R36, 0x40, R37 ;  /* 0x0000004024277824 */ /* 0x000fe200078e0225 */
[----:B------:R-:W-:Y:S01]  /*7330*/  LEA R0, R2, UR47, 0x3 ;  /* 0x0000002f02007c11 */ /* 0x000fe2000f8e18ff */
[----:B------:R-:W-:Y:S01]  /*7340*/  IMAD.U32 R113, RZ, RZ, UR46 ;  /* 0x0000002eff717e24 */ /* 0x000fe2000f8e00ff */
[----:B------:R-:W-:Y:S02]  /*7350*/  SEL R2, RZ, 0xffffffff, P0 ;  /* 0xffffffffff027807 */ /* 0x000fe40000000000 */
[----:B------:R-:W-:Y:S02]  /*7360*/  CS2R R72, SRZ ;  /* 0x0000000000487805 */ /* 0x000fe4000001ff00 */
[----:B------:R-:W-:Y:S02]  /*7370*/  CS2R R66, SRZ ;  /* 0x0000000000427805 */ /* 0x000fe4000001ff00 */
[----:B------:R-:W-:Y:S02]  /*7380*/  CS2R R64, SRZ ;  /* 0x0000000000407805 */ /* 0x000fe4000001ff00 */
[----:B------:R-:W-:Y:S02]  /*7390*/  @P1 SEL R2, R5, R2, !P4 ;  /* 0x0000000205021207 */ /* 0x000fe40006000000 */
[----:B------:R-:W-:Y:S02]  /*73a0*/  CS2R R58, SRZ ;  /* 0x00000000003a7805 */ /* 0x000fe4000001ff00 */
[----:B------:R-:W-:Y:S02]  /*73b0*/  @P5 SHF.L.U32 R7, R112, 0x1f, RZ ;  /* 0x0000001f70075819 */ /* 0x000fe400000006ff */
[----:B------:R-:W-:Y:S02]  /*73c0*/  CS2R R56, SRZ ;  /* 0x0000000000387805 */ /* 0x000fe4000001ff00 */
[----:B------:R-:W-:Y:S02]  /*73d0*/  LOP3.LUT R2, R2, 0x1, RZ, 0xc0, !PT ;  /* 0x0000000102027812 */ /* 0x000fe400078ec0ff */
[----:B------:R-:W-:Y:S01]  /*73e0*/  CS2R R50, SRZ ;  /* 0x0000000000327805 */ /* 0x000fe2000001ff00 */
[----:B------:R-:W1:Y:S01]  /*73f0*/  @P5 SYNCS.PHASECHK.TRANS64.TRYWAIT P3, [R0+URZ+0x90], R7 ;  /* 0x00009007000055a7 */ /* 0x000e6200080611ff */
[----:B------:R-:W-:Y:S02]  /*7400*/  CS2R R48, SRZ ;  /* 0x0000000000307805 */ /* 0x000fe4000001ff00 */
[----:B------:R-:W-:Y:S01]  /*7410*/  ISETP.NE.U32.AND P0, PT, R2, 0x1, PT ;  /* 0x000000010200780c */ /* 0x000fe20003f05070 */
[----:B------:R-:W-:Y:S02]  /*7420*/  IMAD.IADD R47, R87, 0x1, R84 ;  /* 0x00000001572f7824 */ /* 0x000fe400078e0254 */
[----:B------:R-:W-:Y:S01]  /*7430*/  IMAD.IADD R46, R99, 0x1, R86 ;  /* 0x00000001632e7824 */ /* 0x000fe200078e0256 */
[----:B------:R-:W-:Y:S01]  /*7440*/  P2R R114, PR, RZ, 0x1 ;  /* 0x00000001ff727803 */ /* 0x000fe20000000000 */
[----:B------:R2:W4:Y:S01]  /*7450*/  SYNCS.PHASECHK.TRANS64.TRYWAIT P2, [R92+URZ+0xf0], R3 ;  /* 0x0000f0035c0075a7 */ /* 0x00052200080411ff */
[----:B-1----:R-:W-:Y:S01]  /*7460*/  @P5 SEL R110, RZ, 0x1, !P3 ;  /* 0x00000001ff6e5807 */ /* 0x002fe20005800000 */
[----:B--2---:R-:W-:Y:S06]  /*7470*/  @!P5 BRA `(.L_x_115) ;  /* 0x000000000068d947 */ /* 0x004fec0003800000 */
[----:B------:R-:W-:Y:S01]  /*7480*/  ISETP.NE.AND P0, PT, R110, RZ, PT ;  /* 0x000000ff6e00720c */ /* 0x000fe20003f05270 */
[----:B------:R-:W-:Y:S01]  /*7490*/  BSSY B0, `(.L_x_116) ;  /* 0x000000d000007945 */ /* 0x000fe20003800000 */
[----:B------:R-:W-:Y:S02]  /*74a0*/  CS2R R50, SRZ ;  /* 0x0000000000327805 */ /* 0x000fe4000001ff00 */
[----:B------:R-:W-:Y:S02]  /*74b0*/  CS2R R48, SRZ ;  /* 0x0000000000307805 */ /* 0x000fe4000001ff00 */
[----:B------:R-:W-:Y:S02]  /*74c0*/  CS2R R58, SRZ ;  /* 0x00000000003a7805 */ /* 0x000fe4000001ff00 */
[----:B------:R-:W-:Y:S02]  /*74d0*/  CS2R R56, SRZ ;  /* 0x0000000000387805 */ /* 0x000fe4000001ff00 */
[----:B------:R-:W-:Y:S02]  /*74e0*/  CS2R R66, SRZ ;  /* 0x0000000000427805 */ /* 0x000fe4000001ff00 */
[----:B------:R-:W-:Y:S02]  /*74f0*/  CS2R R64, SRZ ;  /* 0x0000000000407805 */ /* 0x000fe4000001ff00 */
[----:B------:R-:W-:Y:S02]  /*7500*/  CS2R R74, SRZ ;  /* 0x00000000004a7805 */ /* 0x000fe4000001ff00 */
[----:B------:R-:W-:Y:S01]  /*7510*/  CS2R R72, SRZ ;  /* 0x0000000000487805 */ /* 0x000fe2000001ff00 */
[----:B------:R-:W-:Y:S06]  /*7520*/  @P0 BRA `(.L_x_117) ;  /* 0x00000000000c0947 */ /* 0x000fec0003800000 */
[----:B------:R-:W-:Y:S04]  /*7530*/  SHF.L.U32 R5, R112, 0x1f, RZ ;  /* 0x0000001f70057819 */ /* 0x000fe800000006ff */
[----:B------:R-:W1:Y:S02]  /*7540*/  SYNCS.PHASECHK.TRANS64.TRYWAIT P0, [R0+URZ+0x90], R5 ;  /* 0x00009005000075a7 */ /* 0x000e6400080011ff */
[----:B-1----:R-:W-:Y:S05]  /*7550*/  @!P0 BRA `(.L_x_118) ;  /* 0x0000002800008947 */ /* 0x002fea0003800000 */
.L_x_117:
[----:B------:R-:W-:Y:S05]  /*7560*/  BSYNC B0 ;  /* 0x0000000000007941 */ /* 0x000fea0003800000 */
.L_x_116:
[----:B------:R-:W-:Y:S01]  /*7570*/  ISETP.NE.AND P0, PT, R114, RZ, PT ;  /* 0x000000ff7200720c */ /* 0x000fe20003f05270 */
[----:B------:R-:W-:Y:S04]  /*7580*/  UIADD3 UR4, UPT, UPT, UR46, 0x1, URZ ;  /* 0x000000012e047890 */ /* 0x000fe8000fffe0ff */
[----:B------:R-:W-:Y:S04]  /*7590*/  UISETP.NE.AND UP0, UPT, UR4, 0x3, UPT ;  /* 0x000000030400788c */ /* 0x000fe8000bf05270 */
[----:B------:R-:W-:Y:S02]  /*75a0*/  USEL UR5, URZ, 0x1, UP0 ;  /* 0x00000001ff057887 */ /* 0x000fe40008000000 */
[----:B------:R-:W-:Y:S02]  /*75b0*/  USEL UR4, UR4, URZ, UP0 ;  /* 0x000000ff04047287 */ /* 0x000fe40008000000 */
[----:B------:R2:W1:Y:S02]  /*75c0*/  @P0 LDS.128 R48, [R87] ;  /* 0x0000000057300984 */ /* 0x0004640000000c00 */
[----:B------:R-:W-:Y:S02]  /*75d0*/  LOP3.LUT R112, R112, UR5, RZ, 0x3c, !PT ;  /* 0x0000000570707c12 */ /* 0x000fe4000f8e3cff */
[----:B------:R2:W1:Y:S01]  /*75e0*/  @P0 LDS.128 R56, [R86+0x10] ;  /* 0x0000100056380984 */ /* 0x0004620000000c00 */
[----:B------:R-:W-:Y:S03]  /*75f0*/  IMAD.U32 R113, RZ, RZ, UR4 ;  /* 0x00000004ff717e24 */ /* 0x000fe6000f8e00ff */
[----:B------:R2:W1:Y:S04]  /*7600*/  @P0 LDS.128 R64, [R47+0x20] ;  /* 0x000020002f400984 */ /* 0x0004680000000c00 */
[----:B------:R2:W1:Y:S02]  /*7610*/  @P0 LDS.128 R72, [R46+0x10] ;  /* 0x000010002e480984 */ /* 0x0004640000000c00 */
.L_x_115:
[----:B------:R-:W-:Y:S05]  /*7620*/  BSYNC B1 ;  /* 0x0000000000017941 */ /* 0x000fea0003800000 */
.L_x_114:
[----:B-1----:R-:W-:Y:S04]  /*7630*/  SHF.R.U32.HI R0, RZ, 0x15, R39 ;  /* 0x00000015ff007819 */ /* 0x002fe80000011627 */
[----:B------:R-:W-:Y:S01]  /*7640*/  LOP3.LUT P0, RZ, R0, 0x3, R89, 0x48, !PT ;  /* 0x0000000300ff7812 */ /* 0x000fe20007804859 */
[----:B------:R-:W-:Y:S01]  /*7650*/  @!UPT UIADD3 URZ, UPT, UPT, URZ, URZ, URZ ;  /* 0x000000fffffff290 */ /* 0x000fe2000fffe0ff */
[----:B----4-:R-:W-:Y:S11]  /*7660*/  @P2 BRA `(.L_x_119) ;  /* 0x0000000000082947 */ /* 0x010ff60003800000 */
[----:B------:R-:W1:Y:S02]  /*7670*/  SYNCS.PHASECHK.TRANS64.TRYWAIT P1, [R92+URZ+0xf0], R3 ;  /* 0x0000f0035c0075a7 */ /* 0x000e6400080211ff */
[----:B-1----:R-:W-:Y:S05]  /*7680*/  @!P1 BRA `(.L_x_120) ;  /* 0x0000002400c89947 */ /* 0x002fea0003800000 */
.L_x_119:
[----:B------:R-:W-:Y:S05]  /*7690*/  @!P0 BRA `(.L_x_121) ;  /* 0x0000000000408947 */ /* 0x000fea0003800000 */
[----:B------:R-:W4:Y:S01]  /*76a0*/  LDCU.64 UR8, c[0x4][0x70] ;  /* 0x01000e00ff0877ac */ /* 0x000f220008000a00 */
[----:B-1----:R-:W-:Y:S01]  /*76b0*/  MOV R3, 0x0 ;  /* 0x0000000000037802 */ /* 0x002fe20000000f00 */
[----:B------:R-:W-:Y:S02]  /*76c0*/  HFMA2 R12, -RZ, RZ, 0, 5.9604644775390625e-08 ;  /* 0x00000001ff0c7431 */ /* 0x000fe400000001ff */
[----:B------:R-:W-:Y:S02]  /*76d0*/  IMAD.MOV.U32 R8, RZ, RZ, 0x192 ;  /* 0x00000192ff087424 */ /* 0x000fe400078e00ff */
[----:B------:R-:W-:Y:S01]  /*76e0*/  IMAD.MOV.U32 R13, RZ, RZ, RZ ;  /* 0x000000ffff0d7224 */ /* 0x000fe200078e00ff */
[----:B------:R-:W1:Y:S01]  /*76f0*/  LDCU.64 UR6, c[0x4][0x78] ;  /* 0x01000f00ff0677ac */ /* 0x000e620008000a00 */
[----:B------:R-:W2:Y:S01]  /*7700*/  LDC.64 R2, c[0x4][R3] ;  /* 0x0100000003027b82 */ /* 0x000ea20000000a00 */
[----:B------:R-:W5:Y:S01]  /*7710*/  LDCU.64 UR4, c[0x4][0x10] ;  /* 0x01000200ff0477ac */ /* 0x000f620008000a00 */
[----:B----4-:R-:W-:Y:S01]  /*7720*/  MOV R5, UR9 ;  /* 0x0000000900057c02 */ /* 0x010fe20008000f00 */
[----:B------:R-:W-:Y:S01]  /*7730*/  IMAD.U32 R4, RZ, RZ, UR8 ;  /* 0x00000008ff047e24 */ /* 0x000fe2000f8e00ff */
[----:B-1----:R-:W-:Y:S01]  /*7740*/  MOV R7, UR7 ;  /* 0x0000000700077c02 */ /* 0x002fe20008000f00 */
[----:B------:R-:W-:Y:S01]  /*7750*/  IMAD.U32 R6, RZ, RZ, UR6 ;  /* 0x00000006ff067e24 */ /* 0x000fe2000f8e00ff */
[----:B-----5:R-:W-:Y:S01]  /*7760*/  MOV R11, UR5 ;  /* 0x00000005000b7c02 */ /* 0x020fe20008000f00 */
[----:B------:R-:W-:Y:S02]  /*7770*/  IMAD.U32 R10, RZ, RZ, UR4 ;  /* 0x00000004ff0a7e24 */ /* 0x000fe4000f8e00ff */
[----:B------:R-:W-:Y:S07]  /*7780*/  LEPC R20, `(.L_x_121) ;  /* 0x000000001014794e */ /* 0x000fee0000000000 */
[----:B--23--:R-:W-:Y:S05]  /*7790*/  CALL.ABS.NOINC R2 ;  /* 0x0000000002007343 */ /* 0x00cfea0003c00000 */
.L_x_121:
[C---:B------:R-:W-:Y:S01]  /*77a0*/  SHF.L.U32 R40, R48.reuse, 0x10, RZ ;  /* 0x0000001030287819 */ /* 0x040fe200000006ff */
[----:B------:R-:W-:Y:S05]  /*77b0*/  WARPSYNC.ALL ;  /* 0x0000000000007948 */ /* 0x000fea0003800000 */
[----:B------:R-:W-:Y:S01]  /*77c0*/  R2UR UR4, R39 ;  /* 0x00000000270472ca */ /* 0x000fe200000e0000 */
[----:B------:R-:W-:Y:S01]  /*77d0*/  BSSY.RECONVERGENT B0, `(.L_x_122) ;  /* 0x0000087000007945 */ /* 0x000fe20003800200 */
[----:B------:R-:W-:Y:S02]  /*77e0*/  LOP3.LUT R43, R48, 0xffff0000, RZ, 0xc0, !PT ;  /* 0xffff0000302b7812 */ /* 0x000fe400078ec0ff */
[----:B------:R-:W-:Y:S02]  /*77f0*/  SHF.L.U32 R42, R49, 0x10, RZ ;  /* 0x00000010312a7819 */ /* 0x000fe400000006ff */
[----:B------:R-:W-:Y:S02]  /*7800*/  SHF.L.U32 R45, R51, 0x10, RZ ;  /* 0x00000010332d7819 */ /* 0x000fe400000006ff */
[----:B------:R-:W-:Y:S02]  /*7810*/  LOP3.LUT R44, R75, 0xffff0000, RZ, 0xc0, !PT ;  /* 0xffff00004b2c7812 */ /* 0x000fe400078ec0ff */
[----:B------:R-:W-:Y:S03]  /*7820*/  ISETP.NE.AND P0, PT, R101, RZ, PT ;  /* 0x000000ff6500720c */ /* 0x000fe60003f05270 */
[----:B------:R-:W3:Y:S02]  /*7830*/  LDTM.x32 R4, tmem[UR4] ;  /* 0x00000004000479ee */ /* 0x000ee400082c0000 */
[C---:B---3--:R-:W-:Y:S01]  /*7840*/  FMUL R0, R38.reuse, R4 ;  /* 0x0000000426007220 */ /* 0x048fe20000400000 */
[C---:B------:R-:W-:Y:S01]  /*7850*/  FMUL R2, R38.reuse, R5 ;  /* 0x0000000526027220 */ /* 0x040fe20000400000 */
[C---:B-1----:R-:W-:Y:S01]  /*7860*/  FMUL R3, R38.reuse, R6 ;  /* 0x0000000626037220 */ /* 0x042fe20000400000 */
[----:B------:R-:W-:Y:S01]  /*7870*/  FMUL R7, R38, R7 ;  /* 0x0000000726077220 */ /* 0x000fe20000400000 */
[----:B------:R-:W-:Y:S01]  /*7880*/  FFMA R0, R41, R40, R0 ;  /* 0x0000002829007223 */ /* 0x000fe20000000000 */
[----:B------:R-:W-:Y:S01]  /*7890*/  LOP3.LUT R40, R49, 0xffff0000, RZ, 0xc0, !PT ;  /* 0xffff000031287812 */ /* 0x000fe200078ec0ff */
[C---:B------:R-:W-:Y:S01]  /*78a0*/  FFMA R2, R41.reuse, R43, R2 ;  /* 0x0000002b29027223 */ /* 0x040fe20000000002 */
[C---:B------:R-:W-:Y:S01]  /*78b0*/  SHF.L.U32 R43, R50.reuse, 0x10, RZ ;  /* 0x00000010322b7819 */ /* 0x040fe200000006ff */
[C---:B------:R-:W-:Y:S01]  /*78c0*/  FFMA R3, R41.reuse, R42, R3 ;  /* 0x0000002a29037223 */ /* 0x040fe20000000003 */
[----:B------:R-:W-:Y:S01]  /*78d0*/  LOP3.LUT R42, R50, 0xffff0000, RZ, 0xc0, !PT ;  /* 0xffff0000322a7812 */ /* 0x000fe200078ec0ff */
[----:B------:R-:W-:Y:S01]  /*78e0*/  FMUL R4, R38, R8 ;  /* 0x0000000826047220 */ /* 0x000fe20000400000 */
[----:B------:R-:W-:Y:S01]  /*78f0*/  F2FP.BF16.F32.PACK_AB R52, R2, R0 ;  /* 0x000000000234723e */ /* 0x000fe200000010ff */
[----:B------:R-:W-:Y:S01]  /*7900*/  FFMA R7, R41, R40, R7 ;  /* 0x0000002829077223 */ /* 0x000fe20000000007 */
[----:B------:R-:W-:Y:S01]  /*7910*/  LOP3.LUT R40, R51, 0xffff0000, RZ, 0xc0, !PT ;  /* 0xffff000033287812 */ /* 0x000fe200078ec0ff */
[C---:B------:R-:W-:Y:S01]  /*7920*/  FMUL R5, R38.reuse, R9 ;  /* 0x0000000926057220 */ /* 0x040fe20000400000 */
[C---:B------:R-:W-:Y:S01]  /*7930*/  FMUL R6, R38.reuse, R10 ;  /* 0x0000000a26067220 */ /* 0x040fe20000400000 */
[----:B------:R-:W-:Y:S01]  /*7940*/  FMUL R11, R38, R11 ;  /* 0x0000000b260b7220 */ /* 0x000fe20000400000 */
[----:B------:R-:W-:Y:S01]  /*7950*/  F2FP.BF16.F32.PACK_AB R53, R7, R3 ;  /* 0x000000030735723e */ /* 0x000fe200000010ff */
[C---:B------:R-:W-:Y:S01]  /*7960*/  FFMA R4, R41.reuse, R43, R4 ;  /* 0x0000002b29047223 */ /* 0x040fe20000000004 */
[C---:B------:R-:W-:Y:S01]  /*7970*/  SHF.L.U32 R43, R56.reuse, 0x10, RZ ;  /* 0x00000010382b7819 */ /* 0x040fe200000006ff */
[----:B------:R-:W-:Y:S01]  /*7980*/  FFMA R5, R41, R42, R5 ;  /* 0x0000002a29057223 */ /* 0x000fe20000000005 */
[----:B------:R-:W-:Y:S01]  /*7990*/  LOP3.LUT R42, R57, 0xffff0000, RZ, 0xc0, !PT ;  /* 0xffff0000392a7812 */ /* 0x000fe200078ec0ff */
[----:B------:R-:W-:Y:S01]  /*79a0*/  FFMA R6, R41, R45, R6 ;  /* 0x0000002d29067223 */ /* 0x000fe20000000006 */
[----:B------:R-:W-:Y:S01]  /*79b0*/  SHF.L.U32 R45, R57, 0x10, RZ ;  /* 0x00000010392d7819 */ /* 0x000fe200000006ff */
[----:B------:R-:W-:Y:S01]  /*79c0*/  FFMA R11, R41, R40, R11 ;  /* 0x00000028290b7223 */ /* 0x000fe2000000000b */
[----:B------:R-:W-:Y:S01]  /*79d0*/  LOP3.LUT R40, R56, 0xffff0000, RZ, 0xc0, !PT ;  /* 0xffff000038287812 */ /* 0x000fe200078ec0ff */
[C---:B------:R-:W-:Y:S01]  /*79e0*/  FMUL R8, R38.reuse, R12 ;  /* 0x0000000c26087220 */ /* 0x040fe20000400000 */
[----:B------:R-:W-:Y:S01]  /*79f0*/  F2FP.BF16.F32.PACK_AB R54, R5, R4 ;  /* 0x000000040536723e */ /* 0x000fe200000010ff */
[C---:B------:R-:W-:Y:S01]  /*7a00*/  FMUL R9, R38.reuse, R13 ;  /* 0x0000000d26097220 */ /* 0x040fe20000400000 */
[----:B------:R-:W-:Y:S01]  /*7a10*/  F2FP.BF16.F32.PACK_AB R55, R11, R6 ;  /* 0x000000060b37723e */ /* 0x000fe200000010ff */
[C---:B------:R-:W-:Y:S01]  /*7a20*/  FMUL R10, R38.reuse, R14 ;  /* 0x0000000e260a7220 */ /* 0x040fe20000400000 */
[----:B------:R-:W-:Y:S01]  /*7a30*/  FMUL R15, R38, R15 ;  /* 0x0000000f260f7220 */ /* 0x000fe20000400000 */
[----:B------:R-:W-:Y:S01]  /*7a40*/  FFMA R8, R41, R43, R8 ;  /* 0x0000002b29087223 */ /* 0x000fe20000000008 */
[----:B------:R-:W-:Y:S01]  /*7a50*/  SHF.L.U32 R43, R59, 0x10, RZ ;  /* 0x000000103b2b7819 */ /* 0x000fe200000006ff */
[C---:B------:R-:W-:Y:S01]  /*7a60*/  FFMA R9, R41.reuse, R40, R9 ;  /* 0x0000002829097223 */ /* 0x040fe20000000009 */
[C---:B------:R-:W-:Y:S01]  /*7a70*/  SHF.L.U32 R40, R58.reuse, 0x10, RZ ;  /* 0x000000103a287819 */ /* 0x040fe200000006ff */
        /* <DEDUP_REMOVED lines=8> */
[----:B------:R-:W-:Y:S01]  /*7b00*/  FMUL R14, R38, R18 ;  /* 0x00000012260e7220 */ /* 0x000fe20000400000 */
[----:B------:R-:W-:Y:S01]  /*7b10*/  FFMA R12, R41, R40, R12 ;  /* 0x00000028290c7223 */ /* 0x000fe2000000000c */
[----:B------:R-:W-:Y:S01]  /*7b20*/  LOP3.LUT R40, R59, 0xffff0000, RZ, 0xc0, !PT ;  /* 0xffff00003b287812 */ /* 0x000fe200078ec0ff */
[C---:B------:R-:W-:Y:S01]  /*7b30*/  FFMA R13, R41.reuse, R42, R13 ;  /* 0x0000002a290d7223 */ /* 0x040fe2000000000d */
[----:B------:R-:W-:Y:S01]  /*7b40*/  LOP3.LUT R42, R64, 0xffff0000, RZ, 0xc0, !PT ;  /* 0xffff0000402a7812 */ /* 0x000fe200078ec0ff */
[----:B------:R-:W-:Y:S01]  /*7b50*/  FMUL R19, R38, R19 ;  /* 0x0000001326137220 */ /* 0x000fe20000400000 */
[----:B------:R-:W-:Y:S01]  /*7b60*/  FFMA R14, R41, R43, R14 ;  /* 0x0000002b290e7223 */ /* 0x000fe2000000000e */
[----:B------:R-:W-:Y:S01]  /*7b70*/  SHF.L.U32 R43, R64, 0x10, RZ ;  /* 0x00000010402b7819 */ /* 0x000fe200000006ff */
[----:B------:R1:W-:Y:S01]  /*7b80*/  STS.128 [R87], R52 ;  /* 0x0000003457007388 */ /* 0x0003e20000000c00 */
[----:B------:R-:W-:Y:S01]  /*7b90*/  F2FP.BF16.F32.PACK_AB R62, R13, R12 ;  /* 0x0000000c0d3e723e */ /* 0x000fe200000010ff */
[C---:B------:R-:W-:Y:S01]  /*7ba0*/  FMUL R16, R38.reuse, R20 ;  /* 0x0000001426107220 */ /* 0x040fe20000400000 */
        /* <DEDUP_REMOVED lines=8> */
[C---:B------:R-:W-:Y:S01]  /*7c30*/  FFMA R17, R41.reuse, R42, R17 ;  /* 0x0000002a29117223 */ /* 0x040fe20000000011 */
[----:B------:R-:W-:Y:S01]  /*7c40*/  FFMA R18, R41, R45, R18 ;  /* 0x0000002d29127223 */ /* 0x000fe20000000012 */
[----:B------:R1:W-:Y:S01]  /*7c50*/  STS.128 [R86+0x10], R60 ;  /* 0x0000103c56007388 */ /* 0x0003e20000000c00 */
[----:B------:R-:W-:Y:S01]  /*7c60*/  SHF.L.U32 R45, R67, 0x10, RZ ;  /* 0x00000010432d7819 */ /* 0x000fe200000006ff */
[----:B------:R-:W-:Y:S01]  /*7c70*/  FFMA R23, R41, R40, R23 ;  /* 0x0000002829177223 */ /* 0x000fe20000000017 */
[----:B------:R-:W-:Y:S01]  /*7c80*/  LOP3.LUT R40, R66, 0xffff0000, RZ, 0xc0, !PT ;  /* 0xffff000042287812 */ /* 0x000fe200078ec0ff */
[C---:B------:R-:W-:Y:S01]  /*7c90*/  FMUL R20, R38.reuse, R24 ;  /* 0x0000001826147220 */ /* 0x040fe20000400000 */
[----:B------:R-:W-:Y:S01]  /*7ca0*/  LOP3.LUT R42, R67, 0xffff0000, RZ, 0xc0, !PT ;  /* 0xffff0000432a7812 */ /* 0x000fe200078ec0ff */
[C---:B------:R-:W-:Y:S01]  /*7cb0*/  FMUL R21, R38.reuse, R25 ;  /* 0x0000001926157220 */ /* 0x040fe20000400000 */
[----:B------:R-:W-:Y:S01]  /*7cc0*/  F2FP.BF16.F32.PACK_AB R68, R17, R16 ;  /* 0x000000101144723e */ /* 0x000fe200000010ff */
[C---:B------:R-:W-:Y:S01]  /*7cd0*/  FMUL R22, R38.reuse, R26 ;  /* 0x0000001a26167220 */ /* 0x040fe20000400000 */
[----:B------:R-:W-:Y:S01]  /*7ce0*/  FMUL R27, R38, R27 ;  /* 0x0000001b261b7220 */ /* 0x000fe20000400000 */
[C---:B------:R-:W-:Y:S01]  /*7cf0*/  FFMA R20, R41.reuse, R43, R20 ;  /* 0x0000002b29147223 */ /* 0x040fe20000000014 */
[C---:B------:R-:W-:Y:S01]  /*7d00*/  FFMA R21, R41.reuse, R40, R21 ;  /* 0x0000002829157223 */ /* 0x040fe20000000015 */
[C---:B------:R-:W-:Y:S01]  /*7d10*/  FFMA R22, R41.reuse, R45, R22 ;  /* 0x0000002d29167223 */ /* 0x040fe20000000016 */
[----:B------:R-:W-:Y:S01]  /*7d20*/  FFMA R27, R41, R42, R27 ;  /* 0x0000002a291b7223 */ /* 0x000fe2000000001b */
[----:B------:R-:W-:Y:S01]  /*7d30*/  SHF.L.U32 R40, R72, 0x10, RZ ;  /* 0x0000001048287819 */ /* 0x000fe200000006ff */
[----:B------:R-:W-:Y:S01]  /*7d40*/  FMUL R24, R38, R28 ;  /* 0x0000001c26187220 */ /* 0x000fe20000400000 */
[----:B------:R-:W-:Y:S01]  /*7d50*/  LOP3.LUT R42, R72, 0xffff0000, RZ, 0xc0, !PT ;  /* 0xffff0000482a7812 */ /* 0x000fe200078ec0ff */
[C---:B------:R-:W-:Y:S01]  /*7d60*/  FMUL R25, R38.reuse, R29 ;  /* 0x0000001d26197220 */ /* 0x040fe20000400000 */
[----:B------:R-:W-:Y:S01]  /*7d70*/  SHF.L.U32 R43, R73, 0x10, RZ ;  /* 0x00000010492b7819 */ /* 0x000fe200000006ff */
[C---:B------:R-:W-:Y:S01]  /*7d80*/  FMUL R26, R38.reuse, R30 ;  /* 0x0000001e261a7220 */ /* 0x040fe20000400000 */
[C---:B------:R-:W-:Y:S01]  /*7d90*/  FFMA R24, R41.reuse, R40, R24 ;  /* 0x0000002829187223 */ /* 0x040fe20000000018 */
[----:B------:R-:W-:Y:S01]  /*7da0*/  FFMA R25, R41, R42, R25 ;  /* 0x0000002a29197223 */ /* 0x000fe20000000019 */
[----:B------:R-:W-:Y:S01]  /*7db0*/  LOP3.LUT R40, R73, 0xffff0000, RZ, 0xc0, !PT ;  /* 0xffff000049287812 */ /* 0x000fe200078ec0ff */
[----:B------:R-:W-:Y:S01]  /*7dc0*/  FFMA R26, R41, R43, R26 ;  /* 0x0000002b291a7223 */ /* 0x000fe2000000001a */
[----:B------:R-:W-:Y:S01]  /*7dd0*/  FMUL R31, R38, R31 ;  /* 0x0000001f261f7220 */ /* 0x000fe20000400000 */
[----:B------:R-:W-:Y:S01]  /*7de0*/  SHF.L.U32 R43, R74, 0x10, RZ ;  /* 0x000000104a2b7819 */ /* 0x000fe200000006ff */
[----:B------:R-:W-:Y:S01]  /*7df0*/  FMUL R28, R38, R32 ;  /* 0x00000020261c7220 */ /* 0x000fe20000400000 */
[----:B------:R-:W-:Y:S01]  /*7e00*/  LOP3.LUT R42, R74, 0xffff0000, RZ, 0xc0, !PT ;  /* 0xffff00004a2a7812 */ /* 0x000fe200078ec0ff */
[C---:B------:R-:W-:Y:S01]  /*7e10*/  FMUL R29, R38.reuse, R33 ;  /* 0x00000021261d7220 */ /* 0x040fe20000400000 */
[----:B------:R-:W-:Y:S01]  /*7e20*/  SHF.L.U32 R45, R75, 0x10, RZ ;  /* 0x000000104b2d7819 */ /* 0x000fe200000006ff */
[C---:B------:R-:W-:Y:S01]  /*7e30*/  FMUL R30, R38.reuse, R34 ;  /* 0x00000022261e7220 */ /* 0x040fe20000400000 */
[----:B------:R-:W-:Y:S01]  /*7e40*/  FFMA R31, R41, R40, R31 ;  /* 0x00000028291f7223 */ /* 0x000fe2000000001f */
[----:B------:R-:W-:Y:S01]  /*7e50*/  FMUL R35, R38, R35 ;  /* 0x0000002326237220 */ /* 0x000fe20000400000 */
[----:B------:R-:W-:Y:S01]  /*7e60*/  F2FP.BF16.F32.PACK_AB R69, R23, R18 ;  /* 0x000000121745723e */ /* 0x000fe200000010ff */
[----:B------:R-:W-:Y:S01]  /*7e70*/  FFMA R28, R41, R43, R28 ;  /* 0x0000002b291c7223 */ /* 0x000fe2000000001c */
[----:B------:R-:W-:Y:S01]  /*7e80*/  F2FP.BF16.F32.PACK_AB R70, R21, R20 ;  /* 0x000000141546723e */ /* 0x000fe200000010ff */
[----:B------:R-:W-:Y:S01]  /*7e90*/  FFMA R29, R41, R42, R29 ;  /* 0x0000002a291d7223 */ /* 0x000fe2000000001d */
[----:B------:R-:W-:Y:S01]  /*7ea0*/  F2FP.BF16.F32.PACK_AB R71, R27, R22 ;  /* 0x000000161b47723e */ /* 0x000fe200000010ff */
[C---:B------:R-:W-:Y:S01]  /*7eb0*/  FFMA R30, R41.reuse, R45, R30 ;  /* 0x0000002d291e7223 */ /* 0x040fe2000000001e */
[----:B------:R-:W-:Y:S01]  /*7ec0*/  FFMA R35, R41, R44, R35 ;  /* 0x0000002c29237223 */ /* 0x000fe20000000023 */
[----:B------:R-:W-:Y:S02]  /*7ed0*/  F2FP.BF16.F32.PACK_AB R104, R25, R24 ;  /* 0x000000181968723e */ /* 0x000fe400000010ff */
[----:B------:R1:W-:Y:S01]  /*7ee0*/  STS.128 [R47+0x20], R68 ;  /* 0x000020442f007388 */ /* 0x0003e20000000c00 */
[----:B------:R-:W-:Y:S02]  /*7ef0*/  F2FP.BF16.F32.PACK_AB R105, R31, R26 ;  /* 0x0000001a1f69723e */ /* 0x000fe400000010ff */
[----:B------:R-:W-:Y:S02]  /*7f00*/  F2FP.BF16.F32.PACK_AB R106, R29, R28 ;  /* 0x0000001c1d6a723e */ /* 0x000fe400000010ff */
[----:B------:R-:W-:Y:S05]  /*7f10*/  F2FP.BF16.F32.PACK_AB R107, R35, R30 ;  /* 0x0000001e236b723e */ /* 0x000fea00000010ff */
[----:B------:R1:W-:Y:S01]  /*7f20*/  STS.128 [R46+0x10], R104 ;  /* 0x000010682e007388 */ /* 0x0003e20000000c00 */
[----:B------:R-:W-:Y:S01]  /*7f30*/  @!PT LDS RZ, [RZ] ;  /* 0x00000000fffff984 */ /* 0x000fe20000000800 */
[----:B------:R-:W-:Y:S01]  /*7f40*/  @!PT LDS RZ, [RZ] ;  /* 0x00000000fffff984 */ /* 0x000fe20000000800 */
[----:B------:R-:W-:Y:S01]  /*7f50*/  @!PT LDS RZ, [RZ] ;  /* 0x00000000fffff984 */ /* 0x000fe20000000800 */
[----:B------:R-:W-:Y:S01]  /*7f60*/  @!PT LDS RZ, [RZ] ;  /* 0x00000000fffff984 */ /* 0x000fe20000000800 */
[----:B------:R3:W-:Y:S07]  /*7f70*/  MEMBAR.ALL.CTA ;  /* 0x0000000000007992 */ /* 0x0007ee0000008000 */
[----:B---3--:R-:W3:Y:S02]  /*7f80*/  FENCE.VIEW.ASYNC.S ;  /* 0x00000000000073c6 */ /* 0x008ee40000000000 */
[----:B---3--:R-:W-:Y:S06]  /*7f90*/  BAR.SYNC.DEFER_BLOCKING 0x1, 0x80 ;  /* 0x0042000000007b1d */ /* 0x008fec0000010000 */
[----:B------:R-:W-:Y:S05]  /*7fa0*/  @P0 BRA `(.L_x_123) ;  /* 0x0000000000240947 */ /* 0x000fea0003800000 */
[----:B------:R-:W3:Y:S01]  /*7fb0*/  LDCU.64 UR6, c[0x0][0x348] ;  /* 0x00006900ff0677ac */ /* 0x000ee20008000a00 */
[----:B------:R-:W-:Y:S01]  /*7fc0*/  R2UR UR5, R111 ;  /* 0x000000006f0572ca */ /* 0x000fe200000e0000 */
[----:B------:R-:W-:Y:S11]  /*7fd0*/  UMOV UR51, UR36 ;  /* 0x0000002400337c82 */ /* 0x000ff60008000000 */
[----:B------:R-:W-:Y:S01]  /*7fe0*/  @!UPT UIADD3 URZ, UPT, UPT, URZ, URZ, URZ ;  /* 0x000000fffffff290 */ /* 0x000fe2000fffe0ff */
[----:B------:R-:W-:Y:S02]  /*7ff0*/  UIADD3 UR48, UPT, UPT, UR47, 0x200, UR5 ;  /* 0x000002002f307890 */ /* 0x000fe4000fffe005 */
[----:B---3--:R-:W-:Y:S04]  /*8000*/  UIADD3 UR4, UP0, UPT, UR6, 0xa80, URZ ;  /* 0x00000a8006047890 */ /* 0x008fe8000ff1e0ff */
[----:B------:R-:W-:Y:S09]  /*8010*/  UIADD3.X UR5, UPT, UPT, URZ, UR7, URZ, UP0, !UPT ;  /* 0x00000007ff057290 */ /* 0x000ff200087fe4ff */
[----:B------:R3:W-:Y:S02]  /*8020*/  UTMASTG.3D [UR48], [UR4] ;  /* 0x00000030040073b5 */ /* 0x0007e40008010000 */
[----:B---3--:R0:W-:Y:S02]  /*8030*/  UTMACMDFLUSH ;  /* 0x00000000000079b7 */ /* 0x0081e40000000000 */
.L_x_123:
[----:B------:R-:W-:Y:S05]  /*8040*/  BSYNC.RECONVERGENT B0 ;  /* 0x0000000000007941 */ /* 0x000fea0003800200 */
.L_x_122:
[----:B------:R-:W-:Y:S01]  /*8050*/  UIADD3 UR44, UPT, UPT, UR46, 0x1, URZ ;  /* 0x000000012e2c7890 */ /* 0x000fe2000fffe0ff */
[----:B------:R-:W-:Y:S03]  /*8060*/  BSSY.RECONVERGENT B0, `(.L_x_124) ;  /* 0x0000005000007945 */ /* 0x000fe60003800200 */
[----:B------:R-:W-:Y:S04]  /*8070*/  UISETP.NE.AND UP0, UPT, UR44, 0x3, UPT ;  /* 0x000000032c00788c */ /* 0x000fe8000bf05270 */
[----:B------:R-:W-:Y:S01]  /*8080*/  USEL UR45, UR44, URZ, UP0 ;  /* 0x000000ff2c2d7287 */ /* 0x000fe20008000000 */
[----:B------:R-:W-:Y:S11]  /*8090*/  @P0 BRA `(.L_x_125) ;  /* 0x0000000000040947 */ /* 0x000ff60003800000 */
[----:B------:R-:W-:Y:S04]  /*80a0*/  DEPBAR.LE SB0, 0x1 ;  /* 0x000080400000791a */ /* 0x000fe80000000000 */
.L_x_125:
[----:B------:R-:W-:Y:S05]  /*80b0*/  BSYNC.RECONVERGENT B0 ;  /* 0x0000000000007941 */ /* 0x000fea0003800200 */
.L_x_124:
[----:B------:R-:W-:Y:S01]  /*80c0*/  BAR.SYNC.DEFER_BLOCKING 0x1, 0x80 ;  /* 0x0042000000007b1d */ /* 0x000fe20000010000 */
[----:B------:R-:W-:Y:S01]  /*80d0*/  ISETP.NE.AND P1, PT, R109, RZ, PT ;  /* 0x000000ff6d00720c */ /* 0x000fe20003f25270 */
[----:B------:R-:W-:Y:S01]  /*80e0*/  UISETP.NE.AND UP0, UPT, UR53, URZ, UPT ;  /* 0x000000ff3500728c */ /* 0x000fe2000bf05270 */
[----:B------:R-:W-:Y:S11]  /*80f0*/  LEA R2, R113, UR47, 0x3 ;  /* 0x0000002f71027c11 */ /* 0x000ff6000f8e18ff */
[----:B------:R-:W-:Y:S01]  /*8100*/  @P1 SHF.L.U32 R3, R112, 0x1f, RZ ;  /* 0x0000001f70031819 */ /* 0x000fe200000006ff */
[----:B------:R-:W-:Y:S06]  /*8110*/  BRA.U !UP0, `(.L_x_126) ;  /* 0x0000000108247547 */ /* 0x000fec000b800000 */
[----:B------:R-:W-:Y:S01]  /*8120*/  IMAD.U32 R5, RZ, RZ, UR52 ;  /* 0x00000034ff057e24 */ /* 0x000fe2000f8e00ff */
[----:B------:R-:W-:Y:S01]  /*8130*/  MOV R0, UR57 ;  /* 0x0000003900007c02 */ /* 0x000fe20008000f00 */
[----:B------:R-:W-:Y:S03]  /*8140*/  UIADD3 UR4, UPT, UPT, UR52, 0x1, URZ ;  /* 0x0000000134047890 */ /* 0x000fe6000fffe0ff */
[----:B------:R-:W-:Y:S01]  /*8150*/  @P1 LEA R5, R5, UR47, 0x3 ;  /* 0x0000002f05051c11 */ /* 0x000fe2000f8e18ff */
[----:B------:R-:W-:Y:S04]  /*8160*/  UISETP.NE.AND UP0, UPT, UR4, 0x3, UPT ;  /* 0x000000030400788c */ /* 0x000fe8000bf05270 */
[----:B------:R-:W-:Y:S01]  /*8170*/  @P1 VIADD R5, R5, 0xa8 ;  /* 0x000000a805051836 */ /* 0x000fe20000000000 */
[----:B------:R-:W-:Y:S04]  /*8180*/  USEL UR52, UR4, URZ, UP0 ;  /* 0x000000ff04347287 */ /* 0x000fe80008000000 */
[----:B------:R-:W-:Y:S04]  /*8190*/  @P1 PRMT R0, R0, 0x654, R5 ;  /* 0x0000065400001816 */ /* 0x000fe80000000005 */
[----:B------:R3:W-:Y:S04]  /*81a0*/  @P1 SYNCS.ARRIVE.TRANS64.RED.A1T0 RZ, [R0+URZ], RZ ;  /* 0x000000ff00ff19a7 */ /* 0x0007e800081004ff */
.L_x_126:
[----:B------:R-:W4:Y:S01]  /*81b0*/  @P1 SYNCS.PHASECHK.TRANS64.TRYWAIT P0, [R2+URZ+0x90], R3 ;  /* 0x00009003020015a7 */ /* 0x000f2200080011ff */
[----:B------:R-:W-:Y:S01]  /*81c0*/  BSSY B1, `(.L_x_127) ;  /* 0x0000015000017945 */ /* 0x000fe20003800000 */
[----:B----4-:R-:W-:Y:S03]  /*81d0*/  @P1 SEL R110, RZ, 0x1, !P0 ;  /* 0x00000001ff6e1807 */ /* 0x010fe60004000000 */
[----:B------:R-:W-:Y:S05]  /*81e0*/  @!P1 BRA `(.L_x_128) ;  /* 0x0000000000489947 */ /* 0x000fea0003800000 */
[----:B------:R-:W-:Y:S01]  /*81f0*/  ISETP.NE.AND P1, PT, R114, RZ, PT ;  /* 0x000000ff7200720c */ /* 0x000fe20003f25270 */
[----:B------:R-:W-:Y:S01]  /*8200*/  BSSY B0, `(.L_x_129) ;  /* 0x000000a000007945 */ /* 0x000fe20003800000 */
[----:B------:R-:W-:Y:S11]  /*8210*/  ISETP.NE.AND P0, PT, R110, RZ, PT ;  /* 0x000000ff6e00720c */ /* 0x000ff60003f05270 */
[----:B------:R-:W-:Y:S04]  /*8220*/  @P1 IMAD R113, R113, 0x2000, R100 ;  /* 0x0000200071711824 */ /* 0x000fe800078e0264 */
[----:B------:R-:W-:Y:S01]  /*8230*/  @P1 IMAD.IADD R4, R85, 0x1, R113 ;  /* 0x0000000155041824 */ /* 0x000fe200078e0271 */
[----:B------:R-:W-:Y:S03]  /*8240*/  @P1 IADD3 R3, PT, PT, R84, R113, RZ ;  /* 0x0000007154031210 */ /* 0x000fe60007ffe0ff */
[----:B---3--:R-:W-:Y:S01]  /*8250*/  @P1 IMAD.IADD R0, R99, 0x1, R4 ;  /* 0x0000000163001824 */ /* 0x008fe200078e0204 */
[----:B------:R-:W-:Y:S06]  /*8260*/  @P0 BRA `(.L_x_130) ;  /* 0x00000000000c0947 */ /* 0x000fec0003800000 */
[----:B------:R-:W-:Y:S04]  /*8270*/  SHF.L.U32 R5, R112, 0x1f, RZ ;  /* 0x0000001f70057819 */ /* 0x000fe800000006ff */
[----:B------:R-:W3:Y:S02]  /*8280*/  SYNCS.PHASECHK.TRANS64.TRYWAIT P0, [R2+URZ+0x90], R5 ;  /* 0x00009005020075a7 */ /* 0x000ee400080011ff */
[----:B---3--:R-:W-:Y:S05]  /*8290*/  @!P0 BRA `(.L_x_131) ;  /* 0x0000001800d88947 */ /* 0x008fea0003800000 */
.L_x_130:
[----:B------:R-:W-:Y:S05]  /*82a0*/  BSYNC B0 ;  /* 0x0000000000007941 */ /* 0x000fea0003800000 */
.L_x_129:
[----:B------:R-:W-:Y:S11]  /*82b0*/  ISETP.NE.AND P0, PT, R114, RZ, PT ;  /* 0x000000ff7200720c */ /* 0x000ff60003f05270 */
[----:B------:R-:W-:Y:S02]  /*82c0*/  @!UPT UIADD3 URZ, UPT, UPT, URZ, URZ, URZ ;  /* 0x000000fffffff290 */ /* 0x000fe4000fffe0ff */
[----:B------:R4:W1:Y:S04]  /*82d0*/  @P0 LDS.128 R48, [R113] ;  /* 0x0000000071300984 */ /* 0x0008680000000c00 */
[----:B------:R4:W1:Y:S04]  /*82e0*/  @P0 LDS.128 R64, [R3+0x20] ;  /* 0x0000200003400984 */ /* 0x0008680000000c00 */
[----:B------:R4:W1:Y:S04]  /*82f0*/  @P0 LDS.128 R56, [R4+0x10] ;  /* 0x0000100004380984 */ /* 0x0008680000000c00 */
[----:B------:R4:W1:Y:S02]  /*8300*/  @P0 LDS.128 R72, [R0+0x10] ;  /* 0x0000100000480984 */ /* 0x0008640000000c00 */
.L_x_128:
[----:B------:R-:W-:Y:S05]  /*8310*/  BSYNC B1 ;  /* 0x0000000000017941 */ /* 0x000fea0003800000 */
.L_x_127:
[----:B---34-:R-:W-:Y:S05]  /*8320*/  VIADD R0, R39, 0x20 ;  /* 0x0000002027007836 */ /* 0x018fea0000000000 */
[----:B------:R-:W-:Y:S04]  /*8330*/  SHF.R.U32.HI R0, RZ, 0x15, R0 ;  /* 0x00000015ff007819 */ /* 0x000fe80000011600 */
[----:B------:R-:W-:Y:S11]  /*8340*/  LOP3.LUT P0, RZ, R0, 0x3, R89, 0x48, !PT ;  /* 0x0000000300ff7812 */ /* 0x000ff60007804859 */
[----:B------:R-:W-:Y:S02]  /*8350*/  @!UPT UIADD3 URZ, UPT, UPT, URZ, URZ, URZ ;  /* 0x000000fffffff290 */ /* 0x000fe4000fffe0ff */
[----:B------:R-:W-:Y:S05]  /*8360*/  @!P0 BRA `(.L_x_132) ;  /* 0x0000000000408947 */ /* 0x000fea0003800000 */
[----:B------:R-:W3:Y:S01]  /*8370*/  LDCU.64 UR8, c[0x4][0x70] ;  /* 0x01000e00ff0877ac */ /* 0x000ee20008000a00 */
[----:B------:R-:W-:Y:S01]  /*8380*/  MOV R3, 0x0 ;  /* 0x0000000000037802 */ /* 0x000fe20000000f00 */
[----:B------:R-:W-:Y:S02]  /*8390*/  HFMA2 R12, -RZ, RZ, 0, 5.9604644775390625e-08 ;  /* 0x00000001ff0c7431 */ /* 0x000fe400000001ff */
[----:B------:R-:W-:Y:S02]  /*83a0*/  IMAD.MOV.U32 R8, RZ, RZ, 0x192 ;  /* 0x00000192ff087424 */ /* 0x000fe400078e00ff */
[----:B------:R-:W-:Y:S01]  /*83b0*/  IMAD.MOV.U32 R13, RZ, RZ, RZ ;  /* 0x000000ffff0d7224 */ /* 0x000fe200078e00ff */
[----:B------:R-:W4:Y:S01]  /*83c0*/  LDCU.64 UR6, c[0x4][0x78] ;  /* 0x01000f00ff0677ac */ /* 0x000f220008000a00 */
[----:B------:R-:W1:Y:S01]  /*83d0*/  LDC.64 R2, c[0x4][R3] ;  /* 0x0100000003027b82 */ /* 0x000e620000000a00 */
[----:B------:R-:W5:Y:S01]  /*83e0*/  LDCU.64 UR4, c[0x4][0x10] ;  /* 0x01000200ff0477ac */ /* 0x000f620008000a00 */
[----:B---3--:R-:W-:Y:S01]  /*83f0*/  MOV R5, UR9 ;  /* 0x0000000900057c02 */ /* 0x008fe20008000f00 */
[----:B------:R-:W-:Y:S01]  /*8400*/  IMAD.U32 R4, RZ, RZ, UR8 ;  /* 0x00000008ff047e24 */ /* 0x000fe2000f8e00ff */
[----:B----4-:R-:W-:Y:S01]  /*8410*/  MOV R7, UR7 ;  /* 0x0000000700077c02 */ /* 0x010fe20008000f00 */
[----:B------:R-:W-:Y:S01]  /*8420*/  IMAD.U32 R6, RZ, RZ, UR6 ;  /* 0x00000006ff067e24 */ /* 0x000fe2000f8e00ff */
[----:B-----5:R-:W-:Y:S01]  /*8430*/  MOV R11, UR5 ;  /* 0x00000005000b7c02 */ /* 0x020fe20008000f00 */
[----:B------:R-:W-:Y:S02]  /*8440*/  IMAD.U32 R10, RZ, RZ, UR4 ;  /* 0x00000004ff0a7e24 */ /* 0x000fe4000f8e00ff */
[----:B------:R-:W-:Y:S07]  /*8450*/  LEPC R20, `(.L_x_132) ;  /* 0x000000001014794e */ /* 0x000fee0000000000 */
[----:B-12---:R-:W-:Y:S05]  /*8460*/  CALL.ABS.NOINC R2 ;  /* 0x0000000002007343 */ /* 0x006fea0003c00000 */
.L_x_132:
[----:B------:R-:W-:Y:S01]  /*8470*/  ISETP.NE.AND P0, PT, R101, RZ, PT ;  /* 0x000000ff6500720c */ /* 0x000fe20003f05270 */
[----:B------:R-:W-:Y:S05]  /*8480*/  WARPSYNC.ALL ;  /* 0x0000000000007948 */ /* 0x000fea0003800000 */
[----:B------:R-:W-:Y:S01]  /*8490*/  R2UR UR4, R39 ;  /* 0x00000000270472ca */ /* 0x000fe200000e0000 */
[----:B------:R-:W-:Y:S01]  /*84a0*/  BSSY.RECONVERGENT B0, `(.L_x_133) ;  /* 0x0000090000007945 */ /* 0x000fe20003800200 */
[C---:B-1----:R-:W-:Y:S02]  /*84b0*/  SHF.L.U32 R40, R48.reuse, 0x10, RZ ;  /* 0x0000001030287819 */ /* 0x042fe400000006ff */
[----:B------:R-:W-:Y:S02]  /*84c0*/  LOP3.LUT R42, R48, 0xffff0000, RZ, 0xc0, !PT ;  /* 0xffff0000302a7812 */ /* 0x000fe400078ec0ff */
[C---:B------:R-:W-:Y:S02]  /*84d0*/  SHF.L.U32 R43, R49.reuse, 0x10, RZ ;  /* 0x00000010312b7819 */ /* 0x040fe400000006ff */
[----:B------:R-:W-:Y:S02]  /*84e0*/  LOP3.LUT R44, R49, 0xffff0000, RZ, 0xc0, !PT ;  /* 0xffff0000312c7812 */ /* 0x000fe400078ec0ff */
[C---:B------:R-:W-:Y:S02]  /*84f0*/  SHF.L.U32 R45, R50.reuse, 0x10, RZ ;  /* 0x00000010322d7819 */ /* 0x040fe400000006ff */
[----:B--2---:R-:W-:Y:S01]  /*8500*/  LOP3.LUT R46, R50, 0xffff0000, RZ, 0xc0, !PT ;  /* 0xffff0000322e7812 */ /* 0x004fe200078ec0ff */
[----:B------:R-:W1:Y:S01]  /*8510*/  LDTM.x32 R4, tmem[UR4+0x20] ;  /* 0x00002004000479ee */ /* 0x000e6200082c0000 */
[C---:B------:R-:W-:Y:S01]  /*8520*/  SHF.L.U32 R47, R51.reuse, 0x10, RZ ;  /* 0x00000010332f7819 */ /* 0x040fe200000006ff */
[----:B------:R-:W-:Y:S01]  /*8530*/  USHF.L.U32 UR4, UR45, 0xd, URZ ;  /* 0x0000000d2d047899 */ /* 0x000fe200080006ff */
[----:B------:R-:W-:Y:S01]  /*8540*/  LOP3.LUT R48, R51, 0xffff0000, RZ, 0xc0, !PT ;  /* 0xffff000033307812 */ /* 0x000fe200078ec0ff */
[----:B------:R-:W-:Y:S01]  /*8550*/  NOP ;  /* 0x0000000000007918 */ /* 0x000fe20000000000 */
[C---:B------:R-:W-:Y:S02]  /*8560*/  SHF.L.U32 R49, R56.reuse, 0x10, RZ ;  /* 0x0000001038317819 */ /* 0x040fe400000006ff */
[----:B------:R-:W-:Y:S02]  /*8570*/  LOP3.LUT R51, R56, 0xffff0000, RZ, 0xc0, !PT ;  /* 0xffff000038337812 */ /* 0x000fe400078ec0ff */
[C---:B------:R-:W-:Y:S02]  /*8580*/  SHF.L.U32 R50, R57.reuse, 0x10, RZ ;  /* 0x0000001039327819 */ /* 0x040fe400000006ff */
[----:B------:R-:W-:Y:S02]  /*8590*/  LOP3.LUT R52, R57, 0xffff0000, RZ, 0xc0, !PT ;  /* 0xffff000039347812 */ /* 0x000fe400078ec0ff */
[----:B------:R-:W-:Y:S02]  /*85a0*/  IADD3 R111, PT, PT, R100, UR4, RZ ;  /* 0x00000004646f7c10 */ /* 0x000fe4000fffe0ff */
[C---:B------:R-:W-:Y:S02]  /*85b0*/  SHF.L.U32 R53, R58.reuse, 0x10, RZ ;  /* 0x000000103a357819 */ /* 0x040fe400000006ff */
[----:B------:R-:W-:Y:S02]  /*85c0*/  LOP3.LUT R54, R58, 0xffff0000, RZ, 0xc0, !PT ;  /* 0xffff00003a367812 */ /* 0x000fe400078ec0ff */
[C---:B------:R-:W-:Y:S02]  /*85d0*/  SHF.L.U32 R55, R59.reuse, 0x10, RZ ;  /* 0x000000103b377819 */ /* 0x040fe400000006ff */
[----:B------:R-:W-:Y:S02]  /*85e0*/  IADD3 R92, PT, PT, R92, 0x100, RZ ;  /* 0x000001005c5c7810 */ /* 0x000fe40007ffe0ff */
[----:B------:R-:W-:Y:S01]  /*85f0*/  LOP3.LUT R56, R59, 0xffff0000, RZ, 0xc0, !PT ;  /* 0xffff00003b387812 */ /* 0x000fe200078ec0ff */
[C---:B-1----:R-:W-:Y:S01]  /*8600*/  FMUL R4, R38.reuse, R4 ;  /* 0x0000000426047220 */ /* 0x042fe20000400000 */
[----:B------:R-:W-:Y:S01]  /*8610*/  IADD3 R110, PT, PT, R85, R111, RZ ;  /* 0x0000006f556e7210 */ /* 0x000fe20007ffe0ff */
[----:B------:R-:W-:Y:S01]  /*8620*/  FMUL R5, R38, R5 ;  /* 0x0000000526057220 */ /* 0x000fe20000400000 */
[----:B------:R-:W-:Y:S01]  /*8630*/  SHF.L.U32 R57, R64, 0x10, RZ ;  /* 0x0000001040397819 */ /* 0x000fe200000006ff */
[----:B------:R-:W-:Y:S01]  /*8640*/  FMUL R6, R38, R6 ;  /* 0x0000000626067220 */ /* 0x000fe20000400000 */
[----:B------:R-:W-:Y:S01]  /*8650*/  IADD3 R111, PT, PT, R84, R111, RZ ;  /* 0x0000006f546f7210 */ /* 0x000fe20007ffe0ff */
[----:B------:R-:W-:Y:S01]  /*8660*/  FMUL R7, R38, R7 ;  /* 0x0000000726077220 */ /* 0x000fe20000400000 */
[----:B------:R-:W-:Y:S01]  /*8670*/  LOP3.LUT R58, R64, 0xffff0000, RZ, 0xc0, !PT ;  /* 0xffff0000403a7812 */ /* 0x000fe200078ec0ff */
[----:B------:R-:W-:Y:S01]  /*8680*/  FFMA R4, R41, R40, R4 ;  /* 0x0000002829047223 */ /* 0x000fe20000000004 */
[----:B------:R-:W-:Y:S01]  /*8690*/  SHF.L.U32 R59, R65, 0x10, RZ ;  /* 0x00000010413b7819 */ /* 0x000fe200000006ff */
[----:B------:R-:W-:Y:S01]  /*86a0*/  FMUL R8, R38, R8 ;  /* 0x0000000826087220 */ /* 0x000fe20000400000 */
[----:B------:R-:W-:Y:S01]  /*86b0*/  LOP3.LUT R92, R92, 0xfefffff8, RZ, 0xc0, !PT ;  /* 0xfefffff85c5c7812 */ /* 0x000fe200078ec0ff */
[----:B------:R-:W-:Y:S01]  /*86c0*/  FFMA R5, R41, R42, R5 ;  /* 0x0000002a29057223 */ /* 0x000fe20000000005 */
[----:B------:R-:W-:Y:S01]  /*86d0*/  LOP3.LUT R60, R65, 0xffff0000, RZ, 0xc0, !PT ;  /* 0xffff0000413c7812 */ /* 0x000fe200078ec0ff */
[----:B------:R-:W-:Y:S01]  /*86e0*/  FMUL R9, R38, R9 ;  /* 0x0000000926097220 */ /* 0x000fe20000400000 */
[----:B------:R-:W-:Y:S01]  /*86f0*/  SHF.L.U32 R61, R66, 0x10, RZ ;  /* 0x00000010423d7819 */ /* 0x000fe200000006ff */
[----:B------:R1:W-:Y:S01]  /*8700*/  SYNCS.ARRIVE.TRANS64.RED.A1T0 RZ, [R92+URZ], RZ ;  /* 0x000000ff5cff79a7 */ /* 0x0003e200081004ff */
[----:B------:R-:W-:Y:S01]  /*8710*/  F2FP.BF16.F32.PACK_AB R84, R5, R4 ;  /* 0x000000040554723e */ /* 0x000fe200000010ff */
[----:B------:R-:W-:Y:S01]  /*8720*/  FFMA R6, R41, R43, R6 ;  /* 0x0000002b29067223 */ /* 0x000fe20000000006 */
[----:B------:R-:W-:Y:S01]  /*8730*/  IADD3 R120, PT, PT, R99, R110, RZ ;  /* 0x0000006e63787210 */ /* 0x000fe20007ffe0ff */
[C---:B------:R-:W-:Y:S01]  /*8740*/  FFMA R7, R41.reuse, R44, R7 ;  /* 0x0000002c29077223 */ /* 0x040fe20000000007 */
[C---:B------:R-:W-:Y:S01]  /*8750*/  FFMA R8, R41.reuse, R45, R8 ;  /* 0x0000002d29087223 */ /* 0x040fe20000000008 */
[----:B------:R-:W-:Y:S01]  /*8760*/  FFMA R9, R41, R46, R9 ;  /* 0x0000002e29097223 */ /* 0x000fe20000000009 */
[----:B------:R-:W-:Y:S01]  /*8770*/  FMUL R10, R38, R10 ;  /* 0x0000000a260a7220 */ /* 0x000fe20000400000 */
[----:B------:R-:W-:Y:S01]  /*8780*/  LOP3.LUT R62, R66, 0xffff0000, RZ, 0xc0, !PT ;  /* 0xffff0000423e7812 */ /* 0x000fe200078ec0ff */
[C---:B------:R-:W-:Y:S01]  /*8790*/  FMUL R11, R38.reuse, R11 ;  /* 0x0000000b260b7220 */ /* 0x040fe20000400000 */
[----:B------:R-:W-:Y:S01]  /*87a0*/  F2FP.BF16.F32.PACK_AB R85, R7, R6 ;  /* 0x000000060755723e */ /* 0x000fe200000010ff */
[----:B------:R-:W-:Y:S01]  /*87b0*/  FFMA R10, R41, R47, R10 ;  /* 0x0000002f290a7223 */ /* 0x000fe2000000000a */
[----:B------:R-:W-:Y:S01]  /*87c0*/  F2FP.BF16.F32.PACK_AB R86, R9, R8 ;  /* 0x000000080956723e */ /* 0x000fe200000010ff */
[----:B------:R-:W-:Y:S01]  /*87d0*/  FFMA R11, R41, R48, R11 ;  /* 0x00000030290b7223 */ /* 0x000fe2000000000b */
[C---:B------:R-:W-:Y:S01]  /*87e0*/  FMUL R0, R38.reuse, R12 ;  /* 0x0000000c26007220 */ /* 0x040fe20000400000 */
[C---:B------:R-:W-:Y:S01]  /*87f0*/  FMUL R2, R38.reuse, R13 ;  /* 0x0000000d26027220 */ /* 0x040fe20000400000 */
[C---:B------:R-:W-:Y:S01]  /*8800*/  FMUL R3, R38.reuse, R14 ;  /* 0x0000000e26037220 */ /* 0x040fe20000400000 */
[----:B------:R-:W-:Y:S01]  /*8810*/  SHF.L.U32 R63, R67, 0x10, RZ ;  /* 0x00000010433f7819 */ /* 0x000fe200000006ff */
[----:B------:R-:W-:Y:S01]  /*8820*/  FFMA R0, R41, R49, R0 ;  /* 0x0000003129007223 */ /* 0x000fe20000000000 */
[----:B------:R-:W-:Y:S01]  /*8830*/  F2FP.BF16.F32.PACK_AB R87, R11, R10 ;  /* 0x0000000a0b57723e */ /* 0x000fe200000010ff */
[----:B------:R-:W-:Y:S01]  /*8840*/  FFMA R2, R41, R51, R2 ;  /* 0x0000003329027223 */ /* 0x000fe20000000002 */
[C---:B------:R-:W-:Y:S01]  /*8850*/  FMUL R15, R38.reuse, R15 ;  /* 0x0000000f260f7220 */ /* 0x040fe20000400000 */
[C---:B------:R-:W-:Y:S01]  /*8860*/  FMUL R12, R38.reuse, R16 ;  /* 0x00000010260c7220 */ /* 0x040fe20000400000 */
[----:B------:R-:W-:Y:S01]  /*8870*/  FMUL R13, R38, R17 ;  /* 0x00000011260d7220 */ /* 0x000fe20000400000 */
[----:B------:R1:W-:Y:S01]  /*8880*/  STS.128 [R100+UR4], R84 ;  /* 0x0000005464007988 */ /* 0x0003e20008000c04 */
[----:B------:R-:W-:Y:S01]  /*8890*/  LOP3.LUT R64, R67, 0xffff0000, RZ, 0xc0, !PT ;  /* 0xffff000043407812 */ /* 0x000fe200078ec0ff */
[C---:B------:R-:W-:Y:S01]  /*88a0*/  FFMA R3, R41.reuse, R50, R3 ;  /* 0x0000003229037223 */ /* 0x040fe20000000003 */
[----:B------:R-:W-:Y:S01]  /*88b0*/  SHF.L.U32 R65, R72, 0x10, RZ ;  /* 0x0000001048417819 */ /* 0x000fe200000006ff */
[C---:B------:R-:W-:Y:S01]  /*88c0*/  FFMA R15, R41.reuse, R52, R15 ;  /* 0x00000034290f7223 */ /* 0x040fe2000000000f */
[----:B------:R-:W-:Y:S01]  /*88d0*/  F2FP.BF16.F32.PACK_AB R104, R2, R0 ;  /* 0x000000000268723e */ /* 0x000fe200000010ff */
[C---:B------:R-:W-:Y:S01]  /*88e0*/  FFMA R12, R41.reuse, R53, R12 ;  /* 0x00000035290c7223 */ /* 0x040fe2000000000c */
[C---:B------:R-:W-:Y:S01]  /*88f0*/  FFMA R13, R41.reuse, R54, R13 ;  /* 0x00000036290d7223 */ /* 0x040fe2000000000d */
[C---:B------:R-:W-:Y:S01]  /*8900*/  FMUL R14, R38.reuse, R18 ;  /* 0x00000012260e7220 */ /* 0x040fe20000400000 */
[C---:B------:R-:W-:Y:S01]  /*8910*/  FMUL R19, R38.reuse, R19 ;  /* 0x0000001326137220 */ /* 0x040fe20000400000 */
[C---:B------:R-:W-:Y:S01]  /*8920*/  FMUL R16, R38.reuse, R20 ;  /* 0x0000001426107220 */ /* 0x040fe20000400000 */
[C---:B------:R-:W-:Y:S01]  /*8930*/  FMUL R17, R38.reuse, R21 ;  /* 0x0000001526117220 */ /* 0x040fe20000400000 */
[C---:B------:R-:W-:Y:S01]  /*8940*/  FFMA R14, R41.reuse, R55, R14 ;  /* 0x00000037290e7223 */ /* 0x040fe2000000000e */
        /* <DEDUP_REMOVED lines=9> */
[----:B------:R-:W-:Y:S01]  /*89e0*/  FFMA R23, R41, R60, R23 ;  /* 0x0000003c29177223 */ /* 0x000fe20000000017 */
[C---:B------:R-:W-:Y:S01]  /*89f0*/  FMUL R27, R38.reuse, R27 ;  /* 0x0000001b261b7220 */ /* 0x040fe20000400000 */
[----:B------:R-:W-:Y:S01]  /*8a00*/  F2FP.BF16.F32.PACK_AB R105, R15, R3 ;  /* 0x000000030f69723e */ /* 0x000fe200000010ff */
[----:B------:R-:W-:Y:S01]  /*8a10*/  FFMA R20, R41, R61, R20 ;  /* 0x0000003d29147223 */ /* 0x000fe20000000014 */
[----:B------:R-:W-:Y:S01]  /*8a20*/  F2FP.BF16.F32.PACK_AB R106, R13, R12 ;  /* 0x0000000c0d6a723e */ /* 0x000fe200000010ff */
[----:B------:R-:W-:Y:S01]  /*8a30*/  FMUL R24, R38, R28 ;  /* 0x0000001c26187220 */ /* 0x000fe20000400000 */
[----:B------:R-:W-:Y:S01]  /*8a40*/  F2FP.BF16.F32.PACK_AB R107, R19, R14 ;  /* 0x0000000e136b723e */ /* 0x000fe200000010ff */
[----:B------:R-:W-:Y:S01]  /*8a50*/  FFMA R21, R41, R62, R21 ;  /* 0x0000003e29157223 */ /* 0x000fe20000000015 */
[----:B------:R-:W-:Y:S01]  /*8a60*/  LOP3.LUT R66, R72, 0xffff0000, RZ, 0xc0, !PT ;  /* 0xffff000048427812 */ /* 0x000fe200078ec0ff */
[C---:B------:R-:W-:Y:S01]  /*8a70*/  FMUL R25, R38.reuse, R29 ;  /* 0x0000001d26197220 */ /* 0x040fe20000400000 */
[----:B------:R-:W-:Y:S01]  /*8a80*/  SHF.L.U32 R67, R73, 0x10, RZ ;  /* 0x0000001049437819 */ /* 0x000fe200000006ff */
[----:B------:R1:W-:Y:S01]  /*8a90*/  STS.128 [R110+0x10], R104 ;  /* 0x000010686e007388 */ /* 0x0003e20000000c00 */
[----:B------:R-:W-:Y:S01]  /*8aa0*/  FFMA R22, R41, R63, R22 ;  /* 0x0000003f29167223 */ /* 0x000fe20000000016 */
[----:B------:R-:W-:Y:S01]  /*8ab0*/  LOP3.LUT R68, R73, 0xffff0000, RZ, 0xc0, !PT ;  /* 0xffff000049447812 */ /* 0x000fe200078ec0ff */
[----:B------:R-:W-:Y:S01]  /*8ac0*/  FMUL R26, R38, R30 ;  /* 0x0000001e261a7220 */ /* 0x000fe20000400000 */
[C---:B------:R-:W-:Y:S01]  /*8ad0*/  FFMA R27, R41.reuse, R64, R27 ;  /* 0x00000040291b7223 */ /* 0x040fe2000000001b */
[----:B------:R-:W-:Y:S01]  /*8ae0*/  SHF.L.U32 R69, R74, 0x10, RZ ;  /* 0x000000104a457819 */ /* 0x000fe200000006ff */
[----:B------:R-:W-:Y:S01]  /*8af0*/  FMUL R31, R38, R31 ;  /* 0x0000001f261f7220 */ /* 0x000fe20000400000 */
[C---:B------:R-:W-:Y:S01]  /*8b00*/  FFMA R24, R41.reuse, R65, R24 ;  /* 0x0000004129187223 */ /* 0x040fe20000000018 */
[----:B------:R-:W-:Y:S01]  /*8b10*/  LOP3.LUT R70, R74, 0xffff0000, RZ, 0xc0, !PT ;  /* 0xffff00004a467812 */ /* 0x000fe200078ec0ff */
[C---:B------:R-:W-:Y:S01]  /*8b20*/  FMUL R28, R38.reuse, R32 ;  /* 0x00000020261c7220 */ /* 0x040fe20000400000 */
[----:B------:R-:W-:Y:S01]  /*8b30*/  FFMA R25, R41, R66, R25 ;  /* 0x0000004229197223 */ /* 0x000fe20000000019 */
[----:B------:R-:W-:Y:S01]  /*8b40*/  SHF.L.U32 R71, R75, 0x10, RZ ;  /* 0x000000104b477819 */ /* 0x000fe200000006ff */
[C---:B------:R-:W-:Y:S01]  /*8b50*/  FMUL R29, R38.reuse, R33 ;  /* 0x00000021261d7220 */ /* 0x040fe20000400000 */
[----:B------:R-:W-:Y:S01]  /*8b60*/  FFMA R26, R41, R67, R26 ;  /* 0x00000043291a7223 */ /* 0x000fe2000000001a */
[----:B------:R-:W-:Y:S01]  /*8b70*/  LOP3.LUT R72, R75, 0xffff0000, RZ, 0xc0, !PT ;  /* 0xffff00004b487812 */ /* 0x000fe200078ec0ff */
        /* <DEDUP_REMOVED lines=8> */
[----:B------:R-:W-:Y:S01]  /*8c00*/  FFMA R30, R41, R71, R30 ;  /* 0x00000047291e7223 */ /* 0x000fe2000000001e */
[----:B------:R-:W-:Y:S01]  /*8c10*/  F2FP.BF16.F32.PACK_AB R115, R27, R22 ;  /* 0x000000161b73723e */ /* 0x000fe200000010ff */
[----:B------:R-:W-:Y:S01]  /*8c20*/  FFMA R35, R41, R72, R35 ;  /* 0x0000004829237223 */ /* 0x000fe20000000023 */
[----:B------:R-:W-:Y:S02]  /*8c30*/  F2FP.BF16.F32.PACK_AB R116, R25, R24 ;  /* 0x000000181974723e */ /* 0x000fe400000010ff */
[----:B------:R-:W-:Y:S01]  /*8c40*/  F2FP.BF16.F32.PACK_AB R117, R31, R26 ;  /* 0x0000001a1f75723e */ /* 0x000fe200000010ff */
[----:B------:R1:W-:Y:S01]  /*8c50*/  STS.128 [R111+0x20], R112 ;  /* 0x000020706f007388 */ /* 0x0003e20000000c00 */
        /* <DEDUP_REMOVED lines=8> */
[----:B--2---:R-:W2:Y:S02]  /*8ce0*/  FENCE.VIEW.ASYNC.S ;  /* 0x00000000000073c6 */ /* 0x004ea40000000000 */
[----:B--2---:R-:W-:Y:S06]  /*8cf0*/  BAR.SYNC.DEFER_BLOCKING 0x1, 0x80 ;  /* 0x0042000000007b1d */ /* 0x004fec0000010000 */
[----:B------:R-:W-:Y:S05]  /*8d00*/  @P0 BRA `(.L_x_134) ;  /* 0x0000000000240947 */ /* 0x000fea0003800000 */
[----:B------:R-:W2:Y:S01]  /*8d10*/  LDCU.64 UR10, c[0x0][0x348] ;  /* 0x00006900ff0a77ac */ /* 0x000ea20008000a00 */
[----:B------:R-:W-:Y:S02]  /*8d20*/  UIADD3 UR9, UPT, UPT, UR49, 0x20, URZ ;  /* 0x0000002031097890 */ /* 0x000fe4000fffe0ff */
[----:B------:R-:W-:Y:S02]  /*8d30*/  UIADD3 UR8, UPT, UPT, UR47, 0x200, UR4 ;  /* 0x000002002f087890 */ /* 0x000fe4000fffe004 */
[----:B--2---:R-:W-:Y:S03]  /*8d40*/  UIADD3 UR6, UP0, UPT, UR10, 0xa80, URZ ;  /* 0x00000a800a067890 */ /* 0x004fe6000ff1e0ff */
[----:B------:R-:W-:Y:S01]  /*8d50*/  UMOV UR10, UR50 ;  /* 0x00000032000a7c82 */ /* 0x000fe20008000000 */
[----:B------:R-:W-:Y:S03]  /*8d60*/  UIADD3.X UR7, UPT, UPT, URZ, UR11, URZ, UP0, !UPT ;  /* 0x0000000bff077290 */ /* 0x000fe600087fe4ff */
[----:B------:R-:W-:Y:S06]  /*8d70*/  UMOV UR11, UR36 ;  /* 0x00000024000b7c82 */ /* 0x000fec0008000000 */
[----:B------:R2:W-:Y:S02]  /*8d80*/  UTMASTG.3D [UR8], [UR6] ;  /* 0x00000008060073b5 */ /* 0x0005e40008010000 */
[----:B--2---:R0:W-:Y:S02]  /*8d90*/  UTMACMDFLUSH ;  /* 0x00000000000079b7 */ /* 0x0041e40000000000 */
.L_x_134:
[----:B------:R-:W-:Y:S05]  /*8da0*/  BSYNC.RECONVERGENT B0 ;  /* 0x0000000000007941 */ /* 0x000fea0003800200 */
.L_x_133:
[----:B------:R-:W-:Y:S01]  /*8db0*/  UIADD3 UR4, UPT, UPT, UR45, 0x1, URZ ;  /* 0x000000012d047890 */ /* 0x000fe2000fffe0ff */
[----:B------:R-:W-:Y:S03]  /*8dc0*/  BSSY.RECONVERGENT B0, `(.L_x_135) ;  /* 0x0000008000007945 */ /* 0x000fe60003800200 */
[----:B------:R-:W-:Y:S04]  /*8dd0*/  UISETP.NE.AND UP0, UPT, UR4, 0x3, UPT ;  /* 0x000000030400788c */ /* 0x000fe8000bf05270 */
[----:B------:R-:W-:Y:S02]  /*8de0*/  UISETP.EQ.XOR UP1, UPT, UR44, 0x3, !UP0 ;  /* 0x000000032c00788c */ /* 0x000fe4000c722a70 */
[----:B------:R-:W-:Y:S02]  /*8df0*/  USEL UR46, UR4, URZ, UP0 ;  /* 0x000000ff042e7287 */ /* 0x000fe40008000000 */
[----:B------:R-:W-:Y:S04]  /*8e00*/  USEL UR5, URZ, 0x1, !UP1 ;  /* 0x00000001ff057887 */ /* 0x000fe8000c800000 */
[----:B------:R-:W-:Y:S01]  /*8e10*/  ULOP3.LUT UR54, UR54, UR5, URZ, 0x3c, !UPT ;  /* 0x0000000536367292 */ /* 0x000fe2000f8e3cff */
[----:B------:R-:W-:Y:S11]  /*8e20*/  @P0 BRA `(.L_x_136) ;  /* 0x0000000000040947 */ /* 0x000ff60003800000 */
[----:B------:R-:W-:Y:S04]  /*8e30*/  DEPBAR.LE SB0, 0x1 ;  /* 0x000080400000791a */ /* 0x000fe80000000000 */
.L_x_136:
[----:B------:R-:W-:Y:S05]  /*8e40*/  BSYNC.RECONVERGENT B0 ;  /* 0x0000000000007941 */ /* 0x000fea0003800200 */
.L_x_135:
[----:B------:R-:W-:Y:S01]  /*8e50*/  BAR.SYNC.DEFER_BLOCKING 0x1, 0x80 ;  /* 0x0042000000007b1d */ /* 0x000fe20000010000 */
[----:B------:R-:W-:Y:S01]  /*8e60*/  UISETP.NE.AND UP0, UPT, UR53, -0x2, UPT ;  /* 0xfffffffe3500788c */ /* 0x000fe2000bf05270 */
[----:B------:R-:W-:Y:S08]  /*8e70*/  IADD3 R0, PT, PT, R36, 0x1, RZ ;  /* 0x0000000124007810 */ /* 0x000ff00007ffe0ff */
[----:B------:R-:W-:Y:S05]  /*8e80*/  BRA.U !UP0, `(.L_x_137) ;  /* 0x0000000108287547 */ /* 0x000fea000b800000 */
[----:B------:R-:W-:Y:S01]  /*8e90*/  ISETP.NE.AND P0, PT, R109, RZ, PT ;  /* 0x000000ff6d00720c */ /* 0x000fe20003f05270 */
[----:B------:R-:W-:Y:S01]  /*8ea0*/  IMAD.U32 R3, RZ, RZ, UR52 ;  /* 0x00000034ff037e24 */ /* 0x000fe2000f8e00ff */
[----:B------:R-:W-:Y:S01]  /*8eb0*/  UIADD3 UR4, UPT, UPT, UR52, 0x1, URZ ;  /* 0x0000000134047890 */ /* 0x000fe2000fffe0ff */
[----:B------:R-:W-:Y:S03]  /*8ec0*/  IMAD.U32 R2, RZ, RZ, UR57 ;  /* 0x00000039ff027e24 */ /* 0x000fe6000f8e00ff */
[----:B------:R-:W-:Y:S04]  /*8ed0*/  UISETP.NE.AND UP0, UPT, UR4, 0x3, UPT ;  /* 0x000000030400788c */ /* 0x000fe8000bf05270 */
[----:B------:R-:W-:Y:S03]  /*8ee0*/  USEL UR52, UR4, URZ, UP0 ;  /* 0x000000ff04347287 */ /* 0x000fe60008000000 */
[----:B------:R-:W-:Y:S05]  /*8ef0*/  @P0 LEA R3, R3, UR47, 0x3 ;  /* 0x0000002f03030c11 */ /* 0x000fea000f8e18ff */
[----:B------:R-:W-:Y:S05]  /*8f00*/  @P0 VIADD R3, R3, 0xa8 ;  /* 0x000000a803030836 */ /* 0x000fea0000000000 */
[----:B------:R-:W-:Y:S04]  /*8f10*/  @P0 PRMT R2, R2, 0x654, R3 ;  /* 0x0000065402020816 */ /* 0x000fe80000000003 */
[----:B------:R2:W-:Y:S03]  /*8f20*/  @P0 SYNCS.ARRIVE.TRANS64.RED.A1T0 RZ, [R2+URZ], RZ ;  /* 0x000000ff02ff09a7 */ /* 0x0005e600081004ff */
.L_x_137:
[----:B------:R-:W-:Y:S01]  /*8f30*/  R2UR UR6, R108 ;  /* 0x000000006c0672ca */ /* 0x000fe200000e0000 */
[----:B------:R-:W-:Y:S01]  /*8f40*/  UIADD3 UR53, UPT, UPT, UR53, 0x2, URZ ;  /* 0x0000000235357890 */ /* 0x000fe2000fffe0ff */
[----:B------:R-:W-:Y:S02]  /*8f50*/  R2UR UR5, R90 ;  /* 0x000000005a0572ca */ /* 0x000fe400000e0000 */
[----:B------:R-:W-:Y:S02]  /*8f60*/  R2UR UR4, R91 ;  /* 0x000000005b0472ca */ /* 0x000fe400000e0000 */
[----:B------:R-:W-:Y:S02]  /*8f70*/  R2UR UR36, R102 ;  /* 0x00000000662472ca */ /* 0x000fe400000e0000 */
[----:B------:R-:W-:Y:S02]  /*8f80*/  ISETP.NE.AND P0, PT, R94, 0x2, PT ;  /* 0x000000025e00780c */ /* 0x000fe40003f05270 */
[----:B------:R-:W-:Y:S02]  /*8f90*/  ISETP.NE.AND P1, PT, R0, 0x2, PT ;  /* 0x000000020000780c */ /* 0x000fe40003f25270 */
[----:B--2---:R-:W-:Y:S01]  /*8fa0*/  SEL R2, RZ, 0x1, P0 ;  /* 0x00000001ff027807 */ /* 0x004fe20000000000 */
[----:B------:R-:W-:Y:S01]  /*8fb0*/  UISETP.NE.AND UP0, UPT, UR6, URZ, UPT ;  /* 0x000000ff0600728c */ /* 0x000fe2000bf05270 */
[----:B------:R-:W-:Y:S01]  /*8fc0*/  SEL R3, RZ, 0x1, P1 ;  /* 0x00000001ff037807 */ /* 0x000fe20000800000 */
[----:B------:R-:W-:Y:S01]  /*8fd0*/  UIADD3 UR25, UPT, UPT, UR37, UR5, URZ ;  /* 0x0000000525197290 */ /* 0x000fe2000fffe0ff */
[----:B------:R-:W-:Y:S01]  /*8fe0*/  LOP3.LUT R97, R97, R2, RZ, 0x3c, !PT ;  /* 0x0000000261617212 */ /* 0x000fe200078e3cff */
[----:B------:R-:W-:Y:S01]  /*8ff0*/  UIADD3 UR26, UPT, UPT, UR38, UR4, URZ ;  /* 0x00000004261a7290 */ /* 0x000fe2000fffe0ff */
[----:B------:R-:W-:Y:S02]  /*9000*/  LOP3.LUT R98, R98, R3, RZ, 0x3c, !PT ;  /* 0x0000000362627212 */ /* 0x000fe400078e3cff */
[----:B------:R-:W-:Y:S02]  /*9010*/  SEL R94, R94, RZ, P0 ;  /* 0x000000ff5e5e7207 */ /* 0x000fe40000000000 */
[----:B------:R-:W-:Y:S01]  /*9020*/  SEL R36, R0, RZ, P1 ;  /* 0x000000ff00247207 */ /* 0x000fe20000800000 */
[----:B------:R-:W-:Y:S06]  /*9030*/  BRA.U UP0, `(.L_x_138) ;  /* 0xffffffd5009c7547 */ /* 0x000fec000b83ffff */
[----:B------:R-:W2:Y:S01]  /*9040*/  LDCU.64 UR4, c[0x0][0xc88] ;  /* 0x00019100ff0477ac */ /* 0x000ea20008000a00 */
[----:B------:R-:W3:Y:S01]  /*9050*/  LDCU.64 UR6, c[0x0][0xc90] ;  /* 0x00019200ff0677ac */ /* 0x000ee20008000a00 */
[----:B--2---:R-:W-:Y:S02]  /*9060*/  ISETP.NE.U32.AND P2, PT, RZ, UR4, PT ;  /* 0x00000004ff007c0c */ /* 0x004fe4000bf45070 */
[----:B---3--:R-:W-:Y:S02]  /*9070*/  ISETP.NE.U32.AND P1, PT, RZ, UR6, PT ;  /* 0x00000006ff007c0c */ /* 0x008fe4000bf25070 */
[----:B------:R-:W-:Y:S02]  /*9080*/  ISETP.NE.AND.EX P2, PT, RZ, UR5, PT, P2 ;  /* 0x00000005ff007c0c */ /* 0x000fe4000bf45320 */
[----:B------:R-:W-:-:S13]  /*9090*/  ISETP.NE.AND.EX P0, PT, RZ, UR7, PT, P1 ;  /* 0x00000007ff007c0c */ /* 0x000fda000bf05310 */
[----:B------:R-:W-:Y:S05]  /*90a0*/  @P2 BRA P0, `(.L_x_139) ;  /* 0x00000000003c2947 */ /* 0x000fea0000000000 */
[----:B------:R-:W-:-:S13]  /*90b0*/  ISETP.NE.AND.EX P1, PT, RZ, UR7, PT, P1 ;  /* 0x00000007ff007c0c */ /* 0x000fda000bf25310 */
[----:B------:R-:W-:Y:S05]  /*90c0*/  @P1 BRA `(.L_x_140) ;  /* 0x00000000000c1947 */ /* 0x000fea0003800000 */
[----:B------:R-:W-:-:S13]  /*90d0*/  FSETP.NEU.AND P0, PT, R41, RZ, PT ;  /* 0x000000ff2900720b */ /* 0x000fda0003f0d000 */
[----:B------:R-:W-:Y:S05]  /*90e0*/  @!P0 EXIT ;  /* 0x000000000000894d */ /* 0x000fea0003800000 */
[----:B------:R-:W-:Y:S05]  /*90f0*/  BRA `(.L_x_139) ;  /* 0x0000000000287947 */ /* 0x000fea0003800000 */
.L_x_140:
[----:B------:R-:W-:Y:S01]  /*9100*/  ISETP.NE.AND P0, PT, R93, RZ, PT ;  /* 0x000000ff5d00720c */ /* 0x000fe20003f05270 */
[----:B------:R-:W-:-:S12]  /*9110*/  BSSY.RECONVERGENT B0, `(.L_x_139) ;  /* 0x0000008000007945 */ /* 0x000fd80003800200 */
[----:B------:R-:W-:Y:S05]  /*9120*/  @P0 BRA `(.L_x_141) ;  /* 0x0000000000100947 */ /* 0x000fea0003800000 */
[----:B------:R-:W-:-:S04]  /*9130*/  ISETP.NE.U32.AND P0, PT, RZ, UR4, PT ;  /* 0x00000004ff007c0c */ /* 0x000fc8000bf05070 */
[----:B------:R-:W-:-:S13]  /*9140*/  ISETP.NE.AND.EX P0, PT, RZ, UR5, PT, P0 ;  /* 0x00000005ff007c0c */ /* 0x000fda000bf05300 */
[----:B------:R-:W-:Y:S05]  /*9150*/  @!P0 EXIT ;  /* 0x000000000000894d */ /* 0x000fea0003800000 */
[----:B------:R-:W-:Y:S05]  /*9160*/  BRA `(.L_x_142) ;  /* 0x0000000000087947 */ /* 0x000fea0003800000 */
.L_x_141:
[----:B------:R-:W-:-:S13]  /*9170*/  FSETP.NEU.AND P0, PT, R41, RZ, PT ;  /* 0x000000ff2900720b */ /* 0x000fda0003f0d000 */
[----:B------:R-:W-:Y:S05]  /*9180*/  @!P0 EXIT ;  /* 0x000000000000894d */ /* 0x000fea0003800000 */
.L_x_142:
[----:B------:R-:W-:Y:S05]  /*9190*/  BSYNC.RECONVERGENT B0 ;  /* 0x0000000000007941 */ /* 0x000fea0003800200 */
.L_x_139:
[----:B------:R-:W-:Y:S01]  /*91a0*/  ULEA UR6, UR52, UR47, 0x3 ;  /* 0x0000002f34067291 */ /* 0x000fe2000f8e18ff */
[----:B------:R-:W-:-:S04]  /*91b0*/  DEPBAR.LE SB0, 0x0 ;  /* 0x000080000000791a */ /* 0x000fc80000000000 */
[----:B------:R-:W-:-:S04]  /*91c0*/  UIADD3 UR6, UPT, UPT, UR6, 0xa8, URZ ;  /* 0x000000a806067890 */ /* 0x000fc8000fffe0ff */
[----:B------:R-:W-:-:S09]  /*91d0*/  UPRMT UR6, UR57, 0x654, UR6 ;  /* 0x0000065439067896 */ /* 0x000fd20008000006 */
[----:B------:R-:W-:Y:S01]  /*91e0*/  SYNCS.ARRIVE.TRANS64.RED.A1T0 RZ, [UR6], RZ ;  /* 0x000000ffffff79a7 */ /* 0x000fe20008100406 */
[----:B------:R-:W-:Y:S05]  /*91f0*/  EXIT ;  /* 0x000000000000794d */ /* 0x000fea0003800000 */
.L_x_25:
[----:B--2---:R2:W3:Y:S02]  /*9200*/  SYNCS.PHASECHK.TRANS64.TRYWAIT P0, [R3+URZ+0x120], R2 ;  /* 0x00012002030075a7 */ /* 0x0044e400080011ff */
[----:B---3--:R-:W-:Y:S05]  /*9210*/  @!P0 NANOSLEEP.SYNCS 0x989680 ;  /* 0x009896800000895d */ /* 0x008fea0003900000 */
[----:B------:R-:W3:Y:S02]  /*9220*/  @!P0 SYNCS.PHASECHK.TRANS64 P0, [R3+URZ+0x120], R2 ;  /* 0x00012002030085a7 */ /* 0x000ee400080010ff */
[----:B---3--:R-:W-:Y:S05]  /*9230*/  @!P0 BRA `(.L_x_25) ;  /* 0xfffffffc00f08947 */ /* 0x008fea000383ffff */
[----:B------:R-:W-:Y:S05]  /*9240*/  BRA `(.L_x_143) ;  /* 0xffffff8800847947 */ /* 0x000fea000383ffff */
.L_x_28:
[----:B-1----:R-:W-:-:S07]  /*9250*/  MOV R0, UR6 ;  /* 0x0000000600007c02 */ /* 0x002fce0008000f00 */
.L_x_144:
[----:B-1----:R1:W2:Y:S02]  /*9260*/  SYNCS.PHASECHK.TRANS64.TRYWAIT P0, [R0+URZ+0x48], R3 ;  /* 0x00004803000075a7 */ /* 0x0022a400080011ff */
[----:B--2---:R-:W-:Y:S05]  /*9270*/  @!P0 NANOSLEEP.SYNCS 0x989680 ;  /* 0x009896800000895d */ /* 0x004fea0003900000 */
[----:B------:R-:W2:Y:S02]  /*9280*/  @!P0 SYNCS.PHASECHK.TRANS64 P0, [R0+URZ+0x48], R3 ;  /* 0x00004803000085a7 */ /* 0x000ea400080010ff */
[----:B--2---:R-:W-:Y:S05]  /*9290*/  @!P0 BRA `(.L_x_144) ;  /* 0xfffffffc00f08947 */ /* 0x004fea000383ffff */
[----:B------:R-:W-:Y:S05]  /*92a0*/  BRA `(.L_x_27) ;  /* 0xffffff8800f87947 */ /* 0x000fea000383ffff */
.L_x_37:
[----:B-1----:R-:W-:-:S07]  /*92b0*/  MOV R0, UR14 ;  /* 0x0000000e00007c02 */ /* 0x002fce0008000f00 */
.L_x_145:
[----:B-1----:R1:W2:Y:S02]  /*92c0*/  SYNCS.PHASECHK.TRANS64.TRYWAIT P0, [R0+URZ+0x48], R3 ;  /* 0x00004803000075a7 */ /* 0x0022a400080011ff */
[----:B--2---:R-:W-:Y:S05]  /*92d0*/  @!P0 NANOSLEEP.SYNCS 0x989680 ;  /* 0x009896800000895d */ /* 0x004fea0003900000 */
[----:B------:R-:W2:Y:S02]  /*92e0*/  @!P0 SYNCS.PHASECHK.TRANS64 P0, [R0+URZ+0x48], R3 ;  /* 0x00004803000085a7 */ /* 0x000ea400080010ff */
[----:B--2---:R-:W-:Y:S05]  /*92f0*/  @!P0 BRA `(.L_x_145) ;  /* 0xfffffffc00f08947 */ /* 0x004fea000383ffff */
[----:B------:R-:W-:Y:S05]  /*9300*/  BRA `(.L_x_36) ;  /* 0xffffff9000187947 */ /* 0x000fea000383ffff */
.L_x_44:
[----:B-1----:R1:W4:Y:S02]  /*9310*/  SYNCS.PHASECHK.TRANS64.TRYWAIT P0, [R3+URZ+0xd0], R0 ;  /* 0x0000d000030075a7 */ /* 0x00232400080011ff */
[----:B----4-:R-:W-:Y:S05]  /*9320*/  @!P0 NANOSLEEP.SYNCS 0x989680 ;  /* 0x009896800000895d */ /* 0x010fea0003900000 */
[----:B------:R-:W4:Y:S02]  /*9330*/  @!P0 SYNCS.PHASECHK.TRANS64 P0, [R3+URZ+0xd0], R0 ;  /* 0x0000d000030085a7 */ /* 0x000f2400080010ff */
[----:B----4-:R-:W-:Y:S05]  /*9340*/  @!P0 BRA `(.L_x_44) ;  /* 0xfffffffc00f08947 */ /* 0x010fea000383ffff */
[----:B------:R-:W-:Y:S05]  /*9350*/  BRA `(.L_x_146) ;  /* 0xffffff9400187947 */ /* 0x000fea000383ffff */
.L_x_48:
[----:B-1----:R-:W-:-:S07]  /*9360*/  MOV R0, UR4 ;  /* 0x0000000400007c02 */ /* 0x002fce0008000f00 */
.L_x_147:
[----:B-1----:R1:W2:Y:S02]  /*9370*/  SYNCS.PHASECHK.TRANS64.TRYWAIT P0, [R0+URZ], R3 ;  /* 0x00000003000075a7 */ /* 0x0022a400080011ff */
[----:B--2---:R-:W-:Y:S05]  /*9380*/  @!P0 NANOSLEEP.SYNCS 0x989680 ;  /* 0x009896800000895d */ /* 0x004fea0003900000 */
[----:B------:R-:W2:Y:S02]  /*9390*/  @!P0 SYNCS.PHASECHK.TRANS64 P0, [R0+URZ], R3 ;  /* 0x00000003000085a7 */ /* 0x000ea400080010ff */
[----:B--2---:R-:W-:Y:S05]  /*93a0*/  @!P0 BRA `(.L_x_147) ;  /* 0xfffffffc00f08947 */ /* 0x004fea000383ffff */
[----:B------:R-:W-:Y:S05]  /*93b0*/  BRA `(.L_x_148) ;  /* 0xffffff9800c47947 */ /* 0x000fea000383ffff */
.L_x_49:
[----:B------:R-:W-:-:S07]  /*93c0*/  MOV R0, UR5 ;  /* 0x0000000500007c02 */ /* 0x000fce0008000f00 */
.L_x_149:
[----:B-1----:R1:W2:Y:S02]  /*93d0*/  SYNCS.PHASECHK.TRANS64.TRYWAIT P0, [R0+URZ], R3 ;  /* 0x00000003000075a7 */ /* 0x0022a400080011ff */
[----:B--2---:R-:W-:Y:S05]  /*93e0*/  @!P0 NANOSLEEP.SYNCS 0x989680 ;  /* 0x009896800000895d */ /* 0x004fea0003900000 */
[----:B------:R-:W2:Y:S02]  /*93f0*/  @!P0 SYNCS.PHASECHK.TRANS64 P0, [R0+URZ], R3 ;  /* 0x00000003000085a7 */ /* 0x000ea400080010ff */
[----:B--2---:R-:W-:Y:S05]  /*9400*/  @!P0 BRA `(.L_x_149) ;  /* 0xfffffffc00f08947 */ /* 0x004fea000383ffff */
[----:B------:R-:W-:Y:S05]  /*9410*/  BRA `(.L_x_150) ;  /* 0xffffff9800d07947 */ /* 0x000fea000383ffff */
.L_x_50:
[----:B------:R-:W-:-:S07]  /*9420*/  MOV R0, UR5 ;  /* 0x0000000500007c02 */ /* 0x000fce0008000f00 */
.L_x_151:
[----:B-1----:R1:W2:Y:S02]  /*9430*/  SYNCS.PHASECHK.TRANS64.TRYWAIT P0, [R0+URZ], R3 ;  /* 0x00000003000075a7 */ /* 0x0022a400080011ff */
[----:B--2---:R-:W-:Y:S05]  /*9440*/  @!P0 NANOSLEEP.SYNCS 0x989680 ;  /* 0x009896800000895d */ /* 0x004fea0003900000 */
[----:B------:R-:W2:Y:S02]  /*9450*/  @!P0 SYNCS.PHASECHK.TRANS64 P0, [R0+URZ], R3 ;  /* 0x00000003000085a7 */ /* 0x000ea400080010ff */
[----:B--2---:R-:W-:Y:S05]  /*9460*/  @!P0 BRA `(.L_x_151) ;  /* 0xfffffffc00f08947 */ /* 0x004fea000383ffff */
[----:B------:R-:W-:Y:S05]  /*9470*/  BRA `(.L_x_152) ;  /* 0xffffff9800dc7947 */ /* 0x000fea000383ffff */
.L_x_51:
[----:B------:R-:W-:-:S07]  /*9480*/  MOV R0, UR5 ;  /* 0x0000000500007c02 */ /* 0x000fce0008000f00 */
.L_x_153:
[----:B-1----:R1:W2:Y:S02]  /*9490*/  SYNCS.PHASECHK.TRANS64.TRYWAIT P0, [R0+URZ], R3 ;  /* 0x00000003000075a7 */ /* 0x0022a400080011ff */
[----:B--2---:R-:W-:Y:S05]  /*94a0*/  @!P0 NANOSLEEP.SYNCS 0x989680 ;  /* 0x009896800000895d */ /* 0x004fea0003900000 */
[----:B------:R-:W2:Y:S02]  /*94b0*/  @!P0 SYNCS.PHASECHK.TRANS64 P0, [R0+URZ], R3 ;  /* 0x00000003000085a7 */ /* 0x000ea400080010ff */
[----:B--2---:R-:W-:Y:S05]  /*94c0*/  @!P0 BRA `(.L_x_153) ;  /* 0xfffffffc00f08947 */ /* 0x004fea000383ffff */
[----:B------:R-:W-:Y:S05]  /*94d0*/  BRA `(.L_x_154) ;  /* 0xffffff9800e87947 */ /* 0x000fea000383ffff */
.L_x_52:
[----:B------:R-:W-:-:S07]  /*94e0*/  MOV R0, UR5 ;  /* 0x0000000500007c02 */ /* 0x000fce0008000f00 */
.L_x_155:
[----:B-1----:R1:W2:Y:S02]  /*94f0*/  SYNCS.PHASECHK.TRANS64.TRYWAIT P0, [R0+URZ], R3 ;  /* 0x00000003000075a7 */ /* 0x0022a400080011ff */
[----:B--2---:R-:W-:Y:S05]  /*9500*/  @!P0 NANOSLEEP.SYNCS 0x989680 ;  /* 0x009896800000895d */ /* 0x004fea0003900000 */
[----:B------:R-:W2:Y:S02]  /*9510*/  @!P0 SYNCS.PHASECHK.TRANS64 P0, [R0+URZ], R3 ;  /* 0x00000003000085a7 */ /* 0x000ea400080010ff */
[----:B--2---:R-:W-:Y:S05]  /*9520*/  @!P0 BRA `(.L_x_155) ;  /* 0xfffffffc00f08947 */ /* 0x004fea000383ffff */
[----:B------:R-:W-:Y:S05]  /*9530*/  BRA `(.L_x_156) ;  /* 0xffffff9800f47947 */ /* 0x000fea000383ffff */
.L_x_53:
[----:B------:R-:W-:-:S07]  /*9540*/  MOV R0, UR5 ;  /* 0x0000000500007c02 */ /* 0x000fce0008000f00 */
.L_x_157:
[----:B-1----:R1:W2:Y:S02]  /*9550*/  SYNCS.PHASECHK.TRANS64.TRYWAIT P0, [R0+URZ], R3 ;  /* 0x00000003000075a7 */ /* 0x0022a400080011ff */
[----:B--2---:R-:W-:Y:S05]  /*9560*/  @!P0 NANOSLEEP.SYNCS 0x989680 ;  /* 0x009896800000895d */ /* 0x004fea0003900000 */
[----:B------:R-:W2:Y:S02]  /*9570*/  @!P0 SYNCS.PHASECHK.TRANS64 P0, [R0+URZ], R3 ;  /* 0x00000003000085a7 */ /* 0x000ea400080010ff */
[----:B--2---:R-:W-:Y:S05]  /*9580*/  @!P0 BRA `(.L_x_157) ;  /* 0xfffffffc00f08947 */ /* 0x004fea000383ffff */
[----:B------:R-:W-:Y:S05]  /*9590*/  BRA `(.L_x_158) ;  /* 0xffffff9c00007947 */ /* 0x000fea000383ffff */
.L_x_54:
[----:B------:R-:W-:-:S07]  /*95a0*/  MOV R0, UR5 ;  /* 0x0000000500007c02 */ /* 0x000fce0008000f00 */
.L_x_159:
[----:B-1----:R1:W2:Y:S02]  /*95b0*/  SYNCS.PHASECHK.TRANS64.TRYWAIT P0, [R0+URZ], R3 ;  /* 0x00000003000075a7 */ /* 0x0022a400080011ff */
[----:B--2---:R-:W-:Y:S05]  /*95c0*/  @!P0 NANOSLEEP.SYNCS 0x989680 ;  /* 0x009896800000895d */ /* 0x004fea0003900000 */
[----:B------:R-:W2:Y:S02]  /*95d0*/  @!P0 SYNCS.PHASECHK.TRANS64 P0, [R0+URZ], R3 ;  /* 0x00000003000085a7 */ /* 0x000ea400080010ff */
[----:B--2---:R-:W-:Y:S05]  /*95e0*/  @!P0 BRA `(.L_x_159) ;  /* 0xfffffffc00f08947 */ /* 0x004fea000383ffff */
[----:B------:R-:W-:Y:S05]  /*95f0*/  BRA `(.L_x_160) ;  /* 0xffffff9c000c7947 */ /* 0x000fea000383ffff */
.L_x_55:
[----:B------:R-:W-:-:S07]  /*9600*/  MOV R0, UR5 ;  /* 0x0000000500007c02 */ /* 0x000fce0008000f00 */
.L_x_161:
[----:B-1----:R1:W2:Y:S02]  /*9610*/  SYNCS.PHASECHK.TRANS64.TRYWAIT P0, [R0+URZ], R3 ;  /* 0x00000003000075a7 */ /* 0x0022a400080011ff */
[----:B--2---:R-:W-:Y:S05]  /*9620*/  @!P0 NANOSLEEP.SYNCS 0x989680 ;  /* 0x009896800000895d */ /* 0x004fea0003900000 */
[----:B------:R-:W2:Y:S02]  /*9630*/  @!P0 SYNCS.PHASECHK.TRANS64 P0, [R0+URZ], R3 ;  /* 0x00000003000085a7 */ /* 0x000ea400080010ff */
[----:B--2---:R-:W-:Y:S05]  /*9640*/  @!P0 BRA `(.L_x_161) ;  /* 0xfffffffc00f08947 */ /* 0x004fea000383ffff */
[----:B------:R-:W-:Y:S05]  /*9650*/  BRA `(.L_x_162) ;  /* 0xffffff9c00187947 */ /* 0x000fea000383ffff */
.L_x_58:
[----:B-1----:R1:W2:Y:S02]  /*9660*/  SYNCS.PHASECHK.TRANS64.TRYWAIT P0, [R2+URZ+0x110], R5 ;  /* 0x00011005020075a7 */ /* 0x0022a400080011ff */
[----:B--2---:R-:W-:Y:S05]  /*9670*/  @!P0 NANOSLEEP.SYNCS 0x989680 ;  /* 0x009896800000895d */ /* 0x004fea0003900000 */
[----:B------:R-:W2:Y:S02]  /*9680*/  @!P0 SYNCS.PHASECHK.TRANS64 P0, [R2+URZ+0x110], R5 ;  /* 0x00011005020085a7 */ /* 0x000ea400080010ff */
[----:B--2---:R-:W-:Y:S05]  /*9690*/  @!P0 BRA `(.L_x_58) ;  /* 0xfffffffc00f08947 */ /* 0x004fea000383ffff */
[----:B------:R-:W-:Y:S05]  /*96a0*/  BRA `(.L_x_163) ;  /* 0xffffff9c00747947 */ /* 0x000fea000383ffff */
.L_x_59:
[----:B------:R-:W-:-:S07]  /*96b0*/  MOV R2, UR4 ;  /* 0x0000000400027c02 */ /* 0x000fce0008000f00 */
.L_x_164:
[----:B-1----:R1:W2:Y:S02]  /*96c0*/  SYNCS.PHASECHK.TRANS64.TRYWAIT P0, [R2+URZ+0xe0], R5 ;  /* 0x0000e005020075a7 */ /* 0x0022a400080011ff */
[----:B--2---:R-:W-:Y:S05]  /*96d0*/  @!P0 NANOSLEEP.SYNCS 0x989680 ;  /* 0x009896800000895d */ /* 0x004fea0003900000 */
[----:B------:R-:W2:Y:S02]  /*96e0*/  @!P0 SYNCS.PHASECHK.TRANS64 P0, [R2+URZ+0xe0], R5 ;  /* 0x0000e005020085a7 */ /* 0x000ea400080010ff */
[----:B--2---:R-:W-:Y:S05]  /*96f0*/  @!P0 BRA `(.L_x_164) ;  /* 0xfffffffc00f08947 */ /* 0x004fea000383ffff */
[----:B------:R-:W-:Y:S05]  /*9700*/  BRA `(.L_x_165) ;  /* 0xffffff9c00847947 */ /* 0x000fea000383ffff */
.L_x_60:
[----:B-1----:R1:W2:Y:S02]  /*9710*/  SYNCS.PHASECHK.TRANS64.TRYWAIT P1, [R2+URZ+0xd0], R5 ;  /* 0x0000d005020075a7 */ /* 0x0022a400080211ff */
[----:B--2---:R-:W-:Y:S05]  /*9720*/  @!P1 NANOSLEEP.SYNCS 0x989680 ;  /* 0x009896800000995d */ /* 0x004fea0003900000 */
[----:B------:R-:W2:Y:S02]  /*9730*/  @!P1 SYNCS.PHASECHK.TRANS64 P1, [R2+URZ+0xd0], R5 ;  /* 0x0000d005020095a7 */ /* 0x000ea400080210ff */
[----:B--2---:R-:W-:Y:S05]  /*9740*/  @!P1 BRA `(.L_x_60) ;  /* 0xfffffffc00f09947 */ /* 0x004fea000383ffff */
[----:B------:R-:W-:Y:S05]  /*9750*/  BRA `(.L_x_166) ;  /* 0xffffff9c00b47947 */ /* 0x000fea000383ffff */
.L_x_63:
[----:B------:R-:W-:-:S07]  /*9760*/  MOV R0, UR4 ;  /* 0x0000000400007c02 */ /* 0x000fce0008000f00 */
.L_x_167:
[----:B-1----:R1:W2:Y:S02]  /*9770*/  SYNCS.PHASECHK.TRANS64.TRYWAIT P0, [R0+URZ+0xe0], R3 ;  /* 0x0000e003000075a7 */ /* 0x0022a400080011ff */
[----:B--2---:R-:W-:Y:S05]  /*9780*/  @!P0 NANOSLEEP.SYNCS 0x989680 ;  /* 0x009896800000895d */ /* 0x004fea0003900000 */
[----:B------:R-:W2:Y:S02]  /*9790*/  @!P0 SYNCS.PHASECHK.TRANS64 P0, [R0+URZ+0xe0], R3 ;  /* 0x0000e003000085a7 */ /* 0x000ea400080010ff */
[----:B--2---:R-:W-:Y:S05]  /*97a0*/  @!P0 BRA `(.L_x_167) ;  /* 0xfffffffc00f08947 */ /* 0x004fea000383ffff */
[----:B------:R-:W-:Y:S05]  /*97b0*/  BRA `(.L_x_62) ;  /* 0xffffffa000087947 */ /* 0x000fea000383ffff */
.L_x_72:
[----:B-1----:R-:W-:-:S04]  /*97c0*/  MOV R0, UR5 ;  /* 0x0000000500007c02 */ /* 0x002fc80008000f00 */
[----:B------:R1:W2:Y:S03]  /*97d0*/  SYNCS.PHASECHK.TRANS64.TRYWAIT P0, [R0+URZ+0x8], R7 ;  /* 0x00000807000075a7 */ /* 0x0002a600080011ff */
[----:B--2---:R-:W-:Y:S05]  /*97e0*/  @!P0 NANOSLEEP.SYNCS 0x989680 ;  /* 0x009896800000895d */ /* 0x004fea0003900000 */
[----:B------:R-:W2:Y:S02]  /*97f0*/  @!P0 SYNCS.PHASECHK.TRANS64 P0, [R0+URZ+0x8], R7 ;  /* 0x00000807000085a7 */ /* 0x000ea400080010ff */
[----:B--2---:R-:W-:Y:S05]  /*9800*/  @!P0 BRA `(.L_x_72) ;  /* 0xfffffffc00ec8947 */ /* 0x004fea000383ffff */
[----:B------:R-:W-:Y:S05]  /*9810*/  BRA `(.L_x_71) ;  /* 0xffffffa000bc7947 */ /* 0x000fea000383ffff */
.L_x_74:
[----:B------:R-:W-:Y:S01]  /*9820*/  BSSY B0, `(.L_x_168) ;  /* 0x0000006000007945 */ /* 0x000fe20003800000 */
[----:B------:R-:W-:-:S07]  /*9830*/  MOV R15, 0xffffffff ;  /* 0xffffffff000f7802 */ /* 0x000fce0000000f00 */
[----:B-1---5:R-:W-:Y:S05]  /*9840*/  WARPSYNC.COLLECTIVE R15, `(.L_x_169) ;  /* 0x000000000f0c7348 */ /* 0x022fea0003c00000 */
[----:B------:R-:W-:Y:S02]  /*9850*/  ELECT P6, UR79, PT ;  /* 0x00000000004f782f */ /* 0x000fe400038c0000 */
[----:B------:R-:W-:Y:S01]  /*9860*/  MOV R14, UR79 ;  /* 0x0000004f000e7c02 */ /* 0x000fe20008000f00 */
[----:B-1---5:R-:W-:Y:S10]  /*9870*/  ENDCOLLECTIVE ;  /* 0x000000000000791b */ /* 0x022ff40003800000 */
.L_x_169:
[----:B------:R-:W-:Y:S05]  /*9880*/  BSYNC B0 ;  /* 0x0000000000007941 */ /* 0x000fea0003800000 */
.L_x_168:
[----:B------:R-:W-:Y:S01]  /*9890*/  PLOP3.LUT P0, PT, P6, PT, PT, 0x80, 0x8 ;  /* 0x000000000008781c */ /* 0x000fe2000370f070 */
[----:B------:R-:W-:-:S12]  /*98a0*/  BRA `(.L_x_170) ;  /* 0xffffffa000e87947 */ /* 0x000fd8000383ffff */
.L_x_76:
[----:B-1----:R-:W-:-:S04]  /*98b0*/  MOV R0, UR5 ;  /* 0x0000000500007c02 */ /* 0x002fc80008000f00 */
[----:B------:R1:W2:Y:S03]  /*98c0*/  SYNCS.PHASECHK.TRANS64.TRYWAIT P0, [R0+URZ+0x8], R5 ;  /* 0x00000805000075a7 */ /* 0x0002a600080011ff */
[----:B--2---:R-:W-:Y:S05]  /*98d0*/  @!P0 NANOSLEEP.SYNCS 0x989680 ;  /* 0x009896800000895d */ /* 0x004fea0003900000 */
[----:B------:R-:W2:Y:S02]  /*98e0*/  @!P0 SYNCS.PHASECHK.TRANS64 P0, [R0+URZ+0x8], R5 ;  /* 0x00000805000085a7 */ /* 0x000ea400080010ff */
[----:B--2---:R-:W-:Y:S05]  /*98f0*/  @!P0 BRA `(.L_x_76) ;  /* 0xfffffffc00ec8947 */ /* 0x004fea000383ffff */
[----:B------:R-:W-:Y:S05]  /*9900*/  BRA `(.L_x_75) ;  /* 0xffffffa000ec7947 */ /* 0x000fea000383ffff */
.L_x_77:
[----:B-1----:R1:W2:Y:S02]  /*9910*/  SYNCS.PHASECHK.TRANS64.TRYWAIT P0, [R2+URZ+0xd0], R5 ;  /* 0x0000d005020075a7 */ /* 0x0022a400080011ff */
[----:B--2---:R-:W-:Y:S05]  /*9920*/  @!P0 NANOSLEEP.SYNCS 0x989680 ;  /* 0x009896800000895d */ /* 0x004fea0003900000 */
[----:B------:R-:W2:Y:S02]  /*9930*/  @!P0 SYNCS.PHASECHK.TRANS64 P0, [R2+URZ+0xd0], R5 ;  /* 0x0000d005020085a7 */ /* 0x000ea400080010ff */
[----:B--2---:R-:W-:Y:S05]  /*9940*/  @!P0 BRA `(.L_x_77) ;  /* 0xfffffffc00f08947 */ /* 0x004fea000383ffff */
[----:B------:R-:W-:Y:S05]  /*9950*/  BRA `(.L_x_171) ;  /* 0xffffffa8002c7947 */ /* 0x000fea000383ffff */
.L_x_81:
[----:B------:R-:W-:-:S07]  /*9960*/  MOV R0, UR59 ;  /* 0x0000003b00007c02 */ /* 0x000fce0008000f00 */
.L_x_172:
[----:B-1----:R1:W2:Y:S02]  /*9970*/  SYNCS.PHASECHK.TRANS64.TRYWAIT P0, [R0+URZ+0x100], R5 ;  /* 0x00010005000075a7 */ /* 0x0022a400080011ff */
[----:B--2---:R-:W-:Y:S05]  /*9980*/  @!P0 NANOSLEEP.SYNCS 0x989680 ;  /* 0x009896800000895d */ /* 0x004fea0003900000 */
[----:B------:R-:W2:Y:S02]  /*9990*/  @!P0 SYNCS.PHASECHK.TRANS64 P0, [R0+URZ+0x100], R5 ;  /* 0x00010005000085a7 */ /* 0x000ea400080010ff */
[----:B--2---:R-:W-:Y:S05]  /*99a0*/  @!P0 BRA `(.L_x_172) ;  /* 0xfffffffc00f08947 */ /* 0x004fea000383ffff */
[----:B------:R-:W-:Y:S05]  /*99b0*/  BRA `(.L_x_173) ;  /* 0xffffffac00c47947 */ /* 0x000fea000383ffff */
.L_x_84:
[----:B------:R-:W-:Y:S07]  /*99c0*/  MOV R0, UR7 ;  /* 0x0000000700007c02 */ /* 0x000fee0008000f00 */
.L_x_174:
[----:B-1----:R1:W2:Y:S02]  /*99d0*/  SYNCS.PHASECHK.TRANS64.TRYWAIT P0, [R0+URZ], R5 ;  /* 0x00000005000075a7 */ /* 0x0022a400080011ff */
[----:B--2---:R-:W-:Y:S05]  /*99e0*/  @!P0 NANOSLEEP.SYNCS 0x989680 ;  /* 0x009896800000895d */ /* 0x004fea0003900000 */
[----:B------:R-:W2:Y:S02]  /*99f0*/  @!P0 SYNCS.PHASECHK.TRANS64 P0, [R0+URZ], R5 ;  /* 0x00000005000085a7 */ /* 0x000ea400080010ff */
[----:B--2---:R-:W-:Y:S05]  /*9a00*/  @!P0 BRA `(.L_x_174) ;  /* 0xfffffffc00f08947 */ /* 0x004fea000383ffff */
[----:B------:R-:W-:Y:S05]  /*9a10*/  BRA `(.L_x_83) ;  /* 0xffffffb000347947 */ /* 0x000fea000383ffff */
.L_x_88:
[----:B-1----:R-:W-:-:S07]  /*9a20*/  MOV R0, UR4 ;  /* 0x0000000400007c02 */ /* 0x002fce0008000f00 */
.L_x_175:
[----:B-1----:R1:W2:Y:S02]  /*9a30*/  SYNCS.PHASECHK.TRANS64.TRYWAIT P0, [R0+URZ], R3 ;  /* 0x00000003000075a7 */ /* 0x0022a400080011ff */
[----:B--2---:R-:W-:Y:S05]  /*9a40*/  @!P0 NANOSLEEP.SYNCS 0x989680 ;  /* 0x009896800000895d */ /* 0x004fea0003900000 */
[----:B------:R-:W2:Y:S02]  /*9a50*/  @!P0 SYNCS.PHASECHK.TRANS64 P0, [R0+URZ], R3 ;  /* 0x00000003000085a7 */ /* 0x000ea400080010ff */
[----:B--2---:R-:W-:Y:S05]  /*9a60*/  @!P0 BRA `(.L_x_175) ;  /* 0xfffffffc00f08947 */ /* 0x004fea000383ffff */
[----:B------:R-:W-:Y:S05]  /*9a70*/  BRA `(.L_x_176) ;  /* 0xffffffb400647947 */ /* 0x000fea000383ffff */
.L_x_91:
[----:B------:R-:W-:-:S07]  /*9a80*/  MOV R0, UR34 ;  /* 0x0000002200007c02 */ /* 0x000fce0008000f00 */
.L_x_177:
[----:B-1----:R1:W2:Y:S02]  /*9a90*/  SYNCS.PHASECHK.TRANS64.TRYWAIT P1, [R0+URZ+0x130], R3 ;  /* 0x00013003000075a7 */ /* 0x0022a400080211ff */
[----:B--2---:R-:W-:Y:S05]  /*9aa0*/  @!P1 NANOSLEEP.SYNCS 0x989680 ;  /* 0x009896800000995d */ /* 0x004fea0003900000 */
[----:B------:R-:W2:Y:S02]  /*9ab0*/  @!P1 SYNCS.PHASECHK.TRANS64 P1, [R0+URZ+0x130], R3 ;  /* 0x00013003000095a7 */ /* 0x000ea400080210ff */
[----:B--2---:R-:W-:Y:S05]  /*9ac0*/  @!P1 BRA `(.L_x_177) ;  /* 0xfffffffc00f09947 */ /* 0x004fea000383ffff */
[----:B------:R-:W-:Y:S05]  /*9ad0*/  BRA `(.L_x_178) ;  /* 0xffffffb400b07947 */ /* 0x000fea000383ffff */
.L_x_96:
[----:B---3--:R3:W1:Y:S02]  /*9ae0*/  SYNCS.PHASECHK.TRANS64.TRYWAIT P0, [R12+URZ+0xd0], R9 ;  /* 0x0000d0090c0075a7 */ /* 0x00866400080011ff */
[----:B-1----:R-:W-:Y:S05]  /*9af0*/  @!P0 NANOSLEEP.SYNCS 0x989680 ;  /* 0x009896800000895d */ /* 0x002fea0003900000 */
[----:B------:R-:W1:Y:S02]  /*9b00*/  @!P0 SYNCS.PHASECHK.TRANS64 P0, [R12+URZ+0xd0], R9 ;  /* 0x0000d0090c0085a7 */ /* 0x000e6400080010ff */
[----:B-1----:R-:W-:Y:S05]  /*9b10*/  @!P0 BRA `(.L_x_96) ;  /* 0xfffffffc00f08947 */ /* 0x002fea000383ffff */
[----:B------:R-:W-:Y:S05]  /*9b20*/  BRA `(.L_x_179) ;  /* 0xffffffb800c87947 */ /* 0x000fea000383ffff */
.L_x_99:
[----:B------:R-:W-:Y:S07]  /*9b30*/  MOV R0, UR24 ;  /* 0x0000001800007c02 */ /* 0x000fee0008000f00 */
.L_x_180:
[----:B-1----:R1:W2:Y:S02]  /*9b40*/  SYNCS.PHASECHK.TRANS64.TRYWAIT P2, [R0+URZ+0xc8], R9 ;  /* 0x0000c809000075a7 */ /* 0x0022a400080411ff */
[----:B--2---:R-:W-:Y:S05]  /*9b50*/  @!P2 NANOSLEEP.SYNCS 0x989680 ;  /* 0x009896800000a95d */ /* 0x004fea0003900000 */
[----:B------:R-:W2:Y:S02]  /*9b60*/  @!P2 SYNCS.PHASECHK.TRANS64 P2, [R0+URZ+0xc8], R9 ;  /* 0x0000c8090000a5a7 */ /* 0x000ea400080410ff */
[----:B--2---:R-:W-:Y:S05]  /*9b70*/  @!P2 BRA `(.L_x_180) ;  /* 0xfffffffc00f0a947 */ /* 0x004fea000383ffff */
[----:B------:R-:W-:Y:S05]  /*9b80*/  BRA `(.L_x_98) ;  /* 0xffffffc0002c7947 */ /* 0x000fea000383ffff */
.L_x_102:
[----:B------:R-:W-:Y:S07]  /*9b90*/  MOV R0, UR4 ;  /* 0x0000000400007c02 */ /* 0x000fee0008000f00 */
.L_x_181:
[----:B-1----:R1:W2:Y:S02]  /*9ba0*/  SYNCS.PHASECHK.TRANS64.TRYWAIT P0, [R0+URZ+0xa8], R9 ;  /* 0x0000a809000075a7 */ /* 0x0022a400080011ff */
[----:B--2---:R-:W-:Y:S05]  /*9bb0*/  @!P0 NANOSLEEP.SYNCS 0x989680 ;  /* 0x009896800000895d */ /* 0x004fea0003900000 */
[----:B------:R-:W2:Y:S02]  /*9bc0*/  @!P0 SYNCS.PHASECHK.TRANS64 P0, [R0+URZ+0xa8], R9 ;  /* 0x0000a809000085a7 */ /* 0x000ea400080010ff */
[----:B--2---:R-:W-:Y:S05]  /*9bd0*/  @!P0 BRA `(.L_x_181) ;  /* 0xfffffffc00f08947 */ /* 0x004fea000383ffff */
[----:B------:R-:W-:Y:S05]  /*9be0*/  BRA `(.L_x_182) ;  /* 0xffffffc0008c7947 */ /* 0x000fea000383ffff */
.L_x_103:
[----:B------:R-:W-:Y:S07]  /*9bf0*/  MOV R9, UR5 ;  /* 0x0000000500097c02 */ /* 0x000fee0008000f00 */
.L_x_183:
[----:B-1----:R1:W2:Y:S02]  /*9c00*/  SYNCS.PHASECHK.TRANS64.TRYWAIT P0, [R9+URZ+0xa8], R0 ;  /* 0x0000a800090075a7 */ /* 0x0022a400080011ff */
[----:B--2---:R-:W-:Y:S05]  /*9c10*/  @!P0 NANOSLEEP.SYNCS 0x989680 ;  /* 0x009896800000895d */ /* 0x004fea0003900000 */
[----:B------:R-:W2:Y:S02]  /*9c20*/  @!P0 SYNCS.PHASECHK.TRANS64 P0, [R9+URZ+0xa8], R0 ;  /* 0x0000a800090085a7 */ /* 0x000ea400080010ff */
[----:B--2---:R-:W-:Y:S05]  /*9c30*/  @!P0 BRA `(.L_x_183) ;  /* 0xfffffffc00f08947 */ /* 0x004fea000383ffff */
[----:B------:R-:W-:Y:S05]  /*9c40*/  BRA `(.L_x_184) ;  /* 0xffffffc000e87947 */ /* 0x000fea000383ffff */
.L_x_105:
[----:B------:R-:W-:-:S07]  /*9c50*/  MOV R0, UR4 ;  /* 0x0000000400007c02 */ /* 0x000fce0008000f00 */
.L_x_185:
[----:B-1----:R1:W2:Y:S02]  /*9c60*/  SYNCS.PHASECHK.TRANS64.TRYWAIT P0, [R0+URZ], R3 ;  /* 0x00000003000075a7 */ /* 0x0022a400080011ff */
[----:B--2---:R-:W-:Y:S05]  /*9c70*/  @!P0 NANOSLEEP.SYNCS 0x989680 ;  /* 0x009896800000895d */ /* 0x004fea0003900000 */
[----:B------:R-:W2:Y:S02]  /*9c80*/  @!P0 SYNCS.PHASECHK.TRANS64 P0, [R0+URZ], R3 ;  /* 0x00000003000085a7 */ /* 0x000ea400080010ff */
[----:B--2---:R-:W-:Y:S05]  /*9c90*/  @!P0 BRA `(.L_x_185) ;  /* 0xfffffffc00f08947 */ /* 0x004fea000383ffff */
[----:B------:R-:W-:Y:S05]  /*9ca0*/  BRA `(.L_x_186) ;  /* 0xffffffc400787947 */ /* 0x000fea000383ffff */
.L_x_106:
[----:B------:R-:W-:-:S07]  /*9cb0*/  MOV R0, UR5 ;  /* 0x0000000500007c02 */ /* 0x000fce0008000f00 */
.L_x_187:
[----:B-1----:R1:W2:Y:S02]  /*9cc0*/  SYNCS.PHASECHK.TRANS64.TRYWAIT P0, [R0+URZ], R3 ;  /* 0x00000003000075a7 */ /* 0x0022a400080011ff */
[----:B--2---:R-:W-:Y:S05]  /*9cd0*/  @!P0 NANOSLEEP.SYNCS 0x989680 ;  /* 0x009896800000895d */ /* 0x004fea0003900000 */
[----:B------:R-:W2:Y:S02]  /*9ce0*/  @!P0 SYNCS.PHASECHK.TRANS64 P0, [R0+URZ], R3 ;  /* 0x00000003000085a7 */ /* 0x000ea400080010ff */
[----:B--2---:R-:W-:Y:S05]  /*9cf0*/  @!P0 BRA `(.L_x_187) ;  /* 0xfffffffc00f08947 */ /* 0x004fea000383ffff */
[----:B------:R-:W-:Y:S05]  /*9d00*/  BRA `(.L_x_188) ;  /* 0xffffffc400847947 */ /* 0x000fea000383ffff */
.L_x_108:
[----:B--2---:R2:W4:Y:S02]  /*9d10*/  SYNCS.PHASECHK.TRANS64.TRYWAIT P0, [R0+URZ+0xd0], R3 ;  /* 0x0000d003000075a7 */ /* 0x00452400080011ff */
[----:B----4-:R-:W-:Y:S05]  /*9d20*/  @!P0 NANOSLEEP.SYNCS 0x989680 ;  /* 0x009896800000895d */ /* 0x010fea0003900000 */
[----:B------:R-:W4:Y:S02]  /*9d30*/  @!P0 SYNCS.PHASECHK.TRANS64 P0, [R0+URZ+0xd0], R3 ;  /* 0x0000d003000085a7 */ /* 0x000f2400080010ff */
[----:B----4-:R-:W-:Y:S05]  /*9d40*/  @!P0 BRA `(.L_x_108) ;  /* 0xfffffffc00f08947 */ /* 0x010fea000383ffff */
[----:B------:R-:W-:Y:S05]  /*9d50*/  BRA `(.L_x_189) ;  /* 0xffffffc800687947 */ /* 0x000fea000383ffff */
.L_x_118:
[----:B-1----:R1:W2:Y:S02]  /*9d60*/  SYNCS.PHASECHK.TRANS64.TRYWAIT P0, [R0+URZ+0x90], R5 ;  /* 0x00009005000075a7 */ /* 0x0022a400080011ff */
[----:B--2---:R-:W-:Y:S05]  /*9d70*/  @!P0 NANOSLEEP.SYNCS 0x989680 ;  /* 0x009896800000895d */ /* 0x004fea0003900000 */
[----:B------:R-:W2:Y:S02]  /*9d80*/  @!P0 SYNCS.PHASECHK.TRANS64 P0, [R0+URZ+0x90], R5 ;  /* 0x00009005000085a7 */ /* 0x000ea400080010ff */
[----:B--2---:R-:W-:Y:S05]  /*9d90*/  @!P0 BRA `(.L_x_118) ;  /* 0xfffffffc00f08947 */ /* 0x004fea000383ffff */
[----:B------:R-:W-:Y:S05]  /*9da0*/  BRA `(.L_x_117) ;  /* 0xffffffd400ec7947 */ /* 0x000fea000383ffff */
.L_x_120:
[----:B-1----:R1:W4:Y:S02]  /*9db0*/  SYNCS.PHASECHK.TRANS64.TRYWAIT P1, [R92+URZ+0xf0], R3 ;  /* 0x0000f0035c0075a7 */ /* 0x00232400080211ff */
[----:B----4-:R-:W-:Y:S05]  /*9dc0*/  @!P1 NANOSLEEP.SYNCS 0x989680 ;  /* 0x009896800000995d */ /* 0x010fea0003900000 */
[----:B------:R-:W4:Y:S02]  /*9dd0*/  @!P1 SYNCS.PHASECHK.TRANS64 P1, [R92+URZ+0xf0], R3 ;  /* 0x0000f0035c0095a7 */ /* 0x000f2400080210ff */
[----:B----4-:R-:W-:Y:S05]  /*9de0*/  @!P1 BRA `(.L_x_120) ;  /* 0xfffffffc00f09947 */ /* 0x010fea000383ffff */
[----:B------:R-:W-:Y:S05]  /*9df0*/  BRA `(.L_x_119) ;  /* 0xffffffd800247947 */ /* 0x000fea000383ffff */
.L_x_131:
[----:B---3--:R3:W4:Y:S02]  /*9e00*/  SYNCS.PHASECHK.TRANS64.TRYWAIT P0, [R2+URZ+0x90], R5 ;  /* 0x00009005020075a7 */ /* 0x00872400080011ff */
[----:B----4-:R-:W-:Y:S05]  /*9e10*/  @!P0 NANOSLEEP.SYNCS 0x989680 ;  /* 0x009896800000895d */ /* 0x010fea0003900000 */
[----:B------:R-:W4:Y:S02]  /*9e20*/  @!P0 SYNCS.PHASECHK.TRANS64 P0, [R2+URZ+0x90], R5 ;  /* 0x00009005020085a7 */ /* 0x000f2400080010ff */
[----:B----4-:R-:W-:Y:S05]  /*9e30*/  @!P0 BRA `(.L_x_131) ;  /* 0xfffffffc00f08947 */ /* 0x010fea000383ffff */
[----:B------:R-:W-:Y:S05]  /*9e40*/  BRA `(.L_x_130) ;  /* 0xffffffe400147947 */ /* 0x000fea000383ffff */
        .weak           $__internal_0_$__cuda_sm10x_tcgen05_guardrail_trap_col_being_dealloced_not_returned_by_alloc
        .type           $__internal_0_$__cuda_sm10x_tcgen05_guardrail_trap_col_being_dealloced_not_returned_by_alloc,@function
        .size           $__internal_0_$__cuda_sm10x_tcgen05_guardrail_trap_col_being_dealloced_not_returned_by_alloc,($__internal_1_$__cuda_sm10x_tcgen05_guardrail_trap_phase_invalid_during_alloc - $__internal_0_$__cuda_sm10x_tcgen05_guardrail_trap_col_being_dealloced_not_returned_by_alloc)
$__internal_0_$__cuda_sm10x_tcgen05_guardrail_trap_col_being_dealloced_not_returned_by_alloc:
[----:B------:R-:W-:Y:S05]  /*9e50*/  BPT.TRAP 0x1 ;  /* 0x000000040000795c */ /* 0x000fea0000300000 */
[----:B------:R-:W-:-:S04]  /*9e60*/  HFMA2 R3, -RZ, RZ, 0, 0 ;  /* 0x00000000ff037431 */ /* 0x000fc800000001ff */
[----:B------:R-:W-:Y:S05]  /*9e70*/  RET.REL.NODEC R2 `(_ZN7cutlass13device_kernelINS_4gemm6kernel13GemmUniversalIN4cute5tupleIJiiiiEEENS1_10collective13CollectiveMmaINS1_46MainloopSm100TmaUmmaWarpSpecializedBlockScaledILi9ELi2ELi2ENS5_IJNS4_1CILi2EEENSA_ILi4EEENSA_ILi1EEEEEEEENS5_IJNSA_ILi256EEENSA_ILi64EEESG_EEENS5_IJNS_12float_e2m1_tENS_13float_ue8m0_tEEEENS5_IJNS5_IJlSD_lEEENS4_6LayoutINS5_IJNS5_IJNS5_IJNSA_ILi32EEESC_EEEiEEESQ_NS5_IJSD_iEEEEEENS5_IJNS5_IJNS5_IJNSA_ILi16EEESC_EEEiEEENS5_IJNS5_IJNSA_ILi0EEESD_EEENSA_ILi512EEEEEENS5_IJSW_iEEEEEEEEEEESL_S13_NS4_8TiledMMAINS4_8MMA_AtomIJNS4_23SM100_MMA_MXF4_2x1SM_SSISJ_SJ_fSK_Li256ELi64ELi32ELNS4_4UMMA5MajorE0ELS18_0ELNS17_7ScaleInE0ELS19_0EEEEEENSN_INS5_IJSD_SD_SD_EEENS5_IJSW_SW_SW_EEEEENS5_IJNS4_10UnderscoreES1F_S1F_EEEEENS5_IJNS4_28SM100_TMA_2SM_LOAD_MULTICASTES1I_EEENS5_IJNS4_14ComposedLayoutINS4_7SwizzleILi3ELi4ELi3EEENS4_18smem_ptr_flag_bitsILi4EEENSN_INS5_IJNSA_ILi8EEESG_EEENS5_IJSG_SD_EEEEEEENSN_INS5_IJNS5_IJNS5_IJSP_SD_EEENS5_IJSO_SB_EEEEEESD_NS5_IJSB_SB_EEEEEENS5_IJNS5_IJNS5_IJSU_SY_EEESX_EEESW_NS5_IJSB_SY_EEEEEEEEEEEvNS4_8identityENS5_IJNS4_18SM100_TMA_2SM_LOADES1I_EEES24_vS25_EENS_8epilogue10collective18CollectiveEpilogueINS29_23Sm100TmaWarpSpecializedILi3ELi2ELi32ELb1ELb0EEEJNS5_IJNSA_ILi128EEESH_SG_EEENS5_IJNSN_IS2E_SD_EENSN_ISO_SD_EEEEENS_10bfloat16_tESM_S2J_SM_NS29_6fusion15FusionCallbacksIS2D_NS2K_17LinearCombinationIS2J_fS2J_fLNS_15FloatRoundStyleE2EEES2F_S2I_JEEENS4_5SM1004TMEM4LOAD26SM100_TMEM_LOAD_32dp32b32xENS4_13SM90_TMA_LOADENS1K_INS1L_ILi2ELi4ELi3EEENS1N_ILi16EEENSN_INS5_IJS1P_SO_EEENS5_IJSO_SD_EEEEEEENS4_39AutoVectorizingCopyWithAssumedAlignmentILi128EEENS4_14SM90_TMA_STOREES30_S32_S32_EEEvvEEEEvNT_6ParamsE) ;  /* 0xffffff6002607950 */ /* 0x000fea0003c3ffff */
        .weak           $__internal_1_$__cuda_sm10x_tcgen05_guardrail_trap_phase_invalid_during_alloc
        .type           $__internal_1_$__cuda_sm10x_tcgen05_guardrail_trap_phase_invalid_during_alloc,@function
        .size           $__internal_1_$__cuda_sm10x_tcgen05_guardrail_trap_phase_invalid_during_alloc,($__internal_2_$__cuda_sm10x_tcgen05_guardrail_trap_unallocated_columns_being_dealloced - $__internal_1_$__cuda_sm10x_tcgen05_guardrail_trap_phase_invalid_during_alloc)
$__internal_1_$__cuda_sm10x_tcgen05_guardrail_trap_phase_invalid_during_alloc:
[----:B------:R-:W-:Y:S05]  /*9e80*/  BPT.TRAP 0x1 ;  /* 0x000000040000795c */ /* 0x000fea0000300000 */
[----:B------:R-:W-:-:S04]  /*9e90*/  MOV R5, 0x0 ;  /* 0x0000000000057802 */ /* 0x000fc80000000f00 */
[----:B------:R-:W-:Y:S05]  /*9ea0*/  RET.REL.NODEC R4 `(_ZN7cutlass13device_kernelINS_4gemm6kernel13GemmUniversalIN4cute5tupleIJiiiiEEENS1_10collective13CollectiveMmaINS1_46MainloopSm100TmaUmmaWarpSpecializedBlockScaledILi9ELi2ELi2ENS5_IJNS4_1CILi2EEENSA_ILi4EEENSA_ILi1EEEEEEEENS5_IJNSA_ILi256EEENSA_ILi64EEESG_EEENS5_IJNS_12float_e2m1_tENS_13float_ue8m0_tEEEENS5_IJNS5_IJlSD_lEEENS4_6LayoutINS5_IJNS5_IJNS5_IJNSA_ILi32EEESC_EEEiEEESQ_NS5_IJSD_iEEEEEENS5_IJNS5_IJNS5_IJNSA_ILi16EEESC_EEEiEEENS5_IJNS5_IJNSA_ILi0EEESD_EEENSA_ILi512EEEEEENS5_IJSW_iEEEEEEEEEEESL_S13_NS4_8TiledMMAINS4_8MMA_AtomIJNS4_23SM100_MMA_MXF4_2x1SM_SSISJ_SJ_fSK_Li256ELi64ELi32ELNS4_4UMMA5MajorE0ELS18_0ELNS17_7ScaleInE0ELS19_0EEEEEENSN_INS5_IJSD_SD_SD_EEENS5_IJSW_SW_SW_EEEEENS5_IJNS4_10UnderscoreES1F_S1F_EEEEENS5_IJNS4_28SM100_TMA_2SM_LOAD_MULTICASTES1I_EEENS5_IJNS4_14ComposedLayoutINS4_7SwizzleILi3ELi4ELi3EEENS4_18smem_ptr_flag_bitsILi4EEENSN_INS5_IJNSA_ILi8EEESG_EEENS5_IJSG_SD_EEEEEEENSN_INS5_IJNS5_IJNS5_IJSP_SD_EEENS5_IJSO_SB_EEEEEESD_NS5_IJSB_SB_EEEEEENS5_IJNS5_IJNS5_IJSU_SY_EEESX_EEESW_NS5_IJSB_SY_EEEEEEEEEEEvNS4_8identityENS5_IJNS4_18SM100_TMA_2SM_LOADES1I_EEES24_vS25_EENS_8epilogue10collective18CollectiveEpilogueINS29_23Sm100TmaWarpSpecializedILi3ELi2ELi32ELb1ELb0EEEJNS5_IJNSA_ILi128EEESH_SG_EEENS5_IJNSN_IS2E_SD_EENSN_ISO_SD_EEEEENS_10bfloat16_tESM_S2J_SM_NS29_6fusion15FusionCallbacksIS2D_NS2K_17LinearCombinationIS2J_fS2J_fLNS_15FloatRoundStyleE2EEES2F_S2I_JEEENS4_5SM1004TMEM4LOAD26SM100_TMEM_LOAD_32dp32b32xENS4_13SM90_TMA_LOADENS1K_INS1L_ILi2ELi4ELi3EEENS1N_ILi16EEENSN_INS5_IJS1P_SO_EEENS5_IJSO_SD_EEEEEEENS4_39AutoVectorizingCopyWithAssumedAlignmentILi128EEENS4_14SM90_TMA_STOREES30_S32_S32_EEEvvEEEEvNT_6ParamsE) ;  /* 0xffffff6004547950 */ /* 0x000fea0003c3ffff */
        .weak           $__internal_2_$__cuda_sm10x_tcgen05_guardrail_trap_unallocated_columns_being_dealloced
        .type           $__internal_2_$__cuda_sm10x_tcgen05_guardrail_trap_unallocated_columns_being_dealloced,@function
        .size           $__internal_2_$__cuda_sm10x_tcgen05_guardrail_trap_unallocated_columns_being_dealloced,(.L_x_191 - $__internal_2_$__cuda_sm10x_tcgen05_guardrail_trap_unallocated_columns_being_dealloced)
$__internal_2_$__cuda_sm10x_tcgen05_guardrail_trap_unallocated_columns_being_dealloced:
[----:B------:R-:W-:Y:S05]  /*9eb0*/  BPT.TRAP 0x1 ;  /* 0x000000040000795c */ /* 0x000fea0000300000 */
[----:B------:R-:W-:-:S04]  /*9ec0*/  HFMA2 R3, -RZ, RZ, 0, 0 ;  /* 0x00000000ff037431 */ /* 0x000fc800000001ff */
[----:B------:R-:W-:Y:S05]  /*9ed0*/  RET.REL.NODEC R2 `(_ZN7cutlass13device_kernelINS_4gemm6kernel13GemmUniversalIN4cute5tupleIJiiiiEEENS1_10collective13CollectiveMmaINS1_46MainloopSm100TmaUmmaWarpSpecializedBlockScaledILi9ELi2ELi2ENS5_IJNS4_1CILi2EEENSA_ILi4EEENSA_ILi1EEEEEEEENS5_IJNSA_ILi256EEENSA_ILi64EEESG_EEENS5_IJNS_12float_e2m1_tENS_13float_ue8m0_tEEEENS5_IJNS5_IJlSD_lEEENS4_6LayoutINS5_IJNS5_IJNS5_IJNSA_ILi32EEESC_EEEiEEESQ_NS5_IJSD_iEEEEEENS5_IJNS5_IJNS5_IJNSA_ILi16EEESC_EEEiEEENS5_IJNS5_IJNSA_ILi0EEESD_EEENSA_ILi512EEEEEENS5_IJSW_iEEEEEEEEEEESL_S13_NS4_8TiledMMAINS4_8MMA_AtomIJNS4_23SM100_MMA_MXF4_2x1SM_SSISJ_SJ_fSK_Li256ELi64ELi32ELNS4_4UMMA5MajorE0ELS18_0ELNS17_7ScaleInE0ELS19_0EEEEEENSN_INS5_IJSD_SD_SD_EEENS5_IJSW_SW_SW_EEEEENS5_IJNS4_10UnderscoreES1F_S1F_EEEEENS5_IJNS4_28SM100_TMA_2SM_LOAD_MULTICASTES1I_EEENS5_IJNS4_14ComposedLayoutINS4_7SwizzleILi3ELi4ELi3EEENS4_18smem_ptr_flag_bitsILi4EEENSN_INS5_IJNSA_ILi8EEESG_EEENS5_IJSG_SD_EEEEEEENSN_INS5_IJNS5_IJNS5_IJSP_SD_EEENS5_IJSO_SB_EEEEEESD_NS5_IJSB_SB_EEEEEENS5_IJNS5_IJNS5_IJSU_SY_EEESX_EEESW_NS5_IJSB_SY_EEEEEEEEEEEvNS4_8identityENS5_IJNS4_18SM100_TMA_2SM_LOADES1I_EEES24_vS25_EENS_8epilogue10collective18CollectiveEpilogueINS29_23Sm100TmaWarpSpecializedILi3ELi2ELi32ELb1ELb0EEEJNS5_IJNSA_ILi128EEESH_SG_EEENS5_IJNSN_IS2E_SD_EENSN_ISO_SD_EEEEENS_10bfloat16_tESM_S2J_SM_NS29_6fusion15FusionCallbacksIS2D_NS2K_17LinearCombinationIS2J_fS2J_fLNS_15FloatRoundStyleE2EEES2F_S2I_JEEENS4_5SM1004TMEM4LOAD26SM100_TMEM_LOAD_32dp32b32xENS4_13SM90_TMA_LOADENS1K_INS1L_ILi2ELi4ELi3EEENS1N_ILi16EEENSN_INS5_IJS1P_SO_EEENS5_IJSO_SD_EEEEEEENS4_39AutoVectorizingCopyWithAssumedAlignmentILi128EEENS4_14SM90_TMA_STOREES30_S32_S32_EEEvvEEEEvNT_6ParamsE) ;  /* 0xffffff6002487950 */ /* 0x000fea0003c3ffff */
.L_x_190:
[----:B------:R-:W-:-:S00]  /*9ee0*/  BRA `(.L_x_190) ;  /* 0xfffffffc00fc7947 */ /* 0x000fc0000383ffff */
[----:B------:R-:W-:-:S00]  /*9ef0*/  NOP ;  /* 0x0000000000007918 */ /* 0x000fc00000000000 */
        /* <DEDUP_REMOVED lines=8> */
.L_x_191:


//--------------------- .nv.global.init           --------------------------
	.section	.nv.global.init,"aw",@progbits
.nv.global.init:
	.type		$str$29,@object
	.size		$str$29,($str$30 - $str$29)
$str$29:
        /*0000*/ 	.byte	0x28, 0x61, 0x64, 0x64, 0x72, 0x65, 0x73, 0x73, 0x20, 0x26, 0x20, 0x6d, 0x61, 0x73, 0x6b, 0x29
        /*0010*/ 	.byte	0x20, 0x3d, 0x3d, 0x20, 0x30, 0x00
	.type		$str$30,@object
	.size		$str$30,($str$26 - $str$30)
$str$30:
        /*0016*/ 	.byte	0x2f, 0x74, 0x6d, 0x70, 0x2f, 0x63, 0x75, 0x74, 0x6c, 0x61, 0x73, 0x73, 0x5f, 0x73, 0x77, 0x65
        /*0026*/ 	.byte	0x65, 0x70, 0x5f, 0x73, 0x72, 0x63, 0x2f, 0x69, 0x6e, 0x63, 0x6c, 0x75, 0x64, 0x65, 0x2f, 0x63
        /*0036*/ 	.byte	0x75, 0x74, 0x65, 0x2f, 0x70, 0x6f, 0x69, 0x6e, 0x74, 0x65, 0x72, 0x5f, 0x66, 0x6c, 0x61, 0x67
        /*0046*/ 	.byte	0x67, 0x65, 0x64, 0x2e, 0x68, 0x70, 0x70, 0x00
	.type		$str$26,@object
	.size		$str$26,($str$25 - $str$26)
$str$26:
        /*004e*/ 	.byte	0x2f, 0x74, 0x6d, 0x70, 0x2f, 0x63, 0x75, 0x74, 0x6c, 0x61, 0x73, 0x73, 0x5f, 0x73, 0x77, 0x65
        /*005e*/ 	.byte	0x65, 0x70, 0x5f, 0x73, 0x72, 0x63, 0x2f, 0x69, 0x6e, 0x63, 0x6c, 0x75, 0x64, 0x65, 0x2f, 0x63
        /*006e*/ 	.byte	0x75, 0x74, 0x65, 0x2f, 0x61, 0x74, 0x6f, 0x6d, 0x2f, 0x63, 0x6f, 0x70, 0x79, 0x5f, 0x74, 0x72
        /*007e*/ 	.byte	0x61, 0x69, 0x74, 0x73, 0x5f, 0x73, 0x6d, 0x31, 0x30, 0x30, 0x2e, 0x68, 0x70, 0x70, 0x00
	.type		$str$25,@object
	.size		$str$25,(__unnamed_1 - $str$25)
$str$25:
        /*008d*/ 	.byte	0x28, 0x28, 0x75, 0x69, 0x6e, 0x74, 0x33, 0x32, 0x5f, 0x74, 0x28, 0x74, 0x68, 0x72, 0x65, 0x61
        /*009d*/ 	.byte	0x64, 0x49, 0x64, 0x78, 0x2e, 0x78, 0x29, 0x20, 0x2f, 0x20, 0x33, 0x32, 0x29, 0x20, 0x25, 0x20
        /*00ad*/ 	.byte	0x34, 0x29, 0x20, 0x3d, 0x3d, 0x20, 0x28, 0x28, 0x28, 0x74, 0x6d, 0x65, 0x6d, 0x5f, 0x61, 0x64
        /*00bd*/ 	.byte	0x64, 0x72, 0x20, 0x3e, 0x3e, 0x20, 0x31, 0x36, 0x29, 0x20, 0x2f, 0x20, 0x33, 0x32, 0x29, 0x20
        /*00cd*/ 	.byte	0x25, 0x20, 0x34, 0x29, 0x00
	.type		__unnamed_1,@object
	.size		__unnamed_1,(__unnamed_2 - __unnamed_1)
__unnamed_1:
        /*00d2*/ 	.byte	0x61, 0x75, 0x74, 0x6f, 0x20, 0x63, 0x75, 0x74, 0x65, 0x3a, 0x3a, 0x61, 0x73, 0x5f, 0x70, 0x6f
        /* <DEDUP_REMOVED lines=24> */
        /*0262*/ 	.byte	0x34, 0x30, 0x39, 0x36, 0x3e, 0x3e, 0x3e, 0x3e, 0x5d, 0x00
	.type		__unnamed_2,@object
	.size		__unnamed_2,(.L_2 - __unnamed_2)
__unnamed_2:
        /* <DEDUP_REMOVED lines=42> */
        /*050c*/ 	.byte	0x3e, 0x3e, 0x5d, 0x00
.L_2:


//--------------------- .nv.shared._ZN7cutlass13device_kernelINS_4gemm6kernel13GemmUniversalIN4cute5tupleIJiiiiEEENS1_10collective13CollectiveMmaINS1_46MainloopSm100TmaUmmaWarpSpecializedBlockScaledILi9ELi2ELi2ENS5_IJNS4_1CILi2EEENSA_ILi4EEENSA_ILi1EEEEEEEENS5_IJNSA_ILi256EEENSA_ILi64EEESG_EEENS5_IJNS_12float_e2m1_tENS_13float_ue8m0_tEEEENS5_IJNS5_IJlSD_lEEENS4_6LayoutINS5_IJNS5_IJNS5_IJNSA_ILi32EEESC_EEEiEEESQ_NS5_IJSD_iEEEEEENS5_IJNS5_IJNS5_IJNSA_ILi16EEESC_EEEiEEENS5_IJNS5_IJNSA_ILi0EEESD_EEENSA_ILi512EEEEEENS5_IJSW_iEEEEEEEEEEESL_S13_NS4_8TiledMMAINS4_8MMA_AtomIJNS4_23SM100_MMA_MXF4_2x1SM_SSISJ_SJ_fSK_Li256ELi64ELi32ELNS4_4UMMA5MajorE0ELS18_0ELNS17_7ScaleInE0ELS19_0EEEEEENSN_INS5_IJSD_SD_SD_EEENS5_IJSW_SW_SW_EEEEENS5_IJNS4_10UnderscoreES1F_S1F_EEEEENS5_IJNS4_28SM100_TMA_2SM_LOAD_MULTICASTES1I_EEENS5_IJNS4_14ComposedLayoutINS4_7SwizzleILi3ELi4ELi3EEENS4_18smem_ptr_flag_bitsILi4EEENSN_INS5_IJNSA_ILi8EEESG_EEENS5_IJSG_SD_EEEEEEENSN_INS5_IJNS5_IJNS5_IJSP_SD_EEENS5_IJSO_SB_EEEEEESD_NS5_IJSB_SB_EEEEEENS5_IJNS5_IJNS5_IJSU_SY_EEESX_EEESW_NS5_IJSB_SY_EEEEEEEEEEEvNS4_8identityENS5_IJNS4_18SM100_TMA_2SM_LOADES1I_EEES24_vS25_EENS_8epilogue10collective18CollectiveEpilogueINS29_23Sm100TmaWarpSpecializedILi3ELi2ELi32ELb1ELb0EEEJNS5_IJNSA_ILi128EEESH_SG_EEENS5_IJNSN_IS2E_SD_EENSN_ISO_SD_EEEEENS_10bfloat16_tESM_S2J_SM_NS29_6fusion15FusionCallbacksIS2D_NS2K_17LinearCombinationIS2J_fS2J_fLNS_15FloatRoundStyleE2EEES2F_S2I_JEEENS4_5SM1004TMEM4LOAD26SM100_TMEM_LOAD_32dp32b32xENS4_13SM90_TMA_LOADENS1K_INS1L_ILi2ELi4ELi3EEENS1N_ILi16EEENSN_INS5_IJS1P_SO_EEENS5_IJSO_SD_EEEEEEENS4_39AutoVectorizingCopyWithAssumedAlignmentILi128EEENS4_14SM90_TMA_STOREES30_S32_S32_EEEvvEEEEvNT_6ParamsE --------------------------
	.section	.nv.shared._ZN7cutlass13device_kernelINS_4gemm6kernel13GemmUniversalIN4cute5tupleIJiiiiEEENS1_10collective13CollectiveMmaINS1_46MainloopSm100TmaUmmaWarpSpecializedBlockScaledILi9ELi2ELi2ENS5_IJNS4_1CILi2EEENSA_ILi4EEENSA_ILi1EEEEEEEENS5_IJNSA_ILi256EEENSA_ILi64EEESG_EEENS5_IJNS_12float_e2m1_tENS_13float_ue8m0_tEEEENS5_IJNS5_IJlSD_lEEENS4_6LayoutINS5_IJNS5_IJNS5_IJNSA_ILi32EEESC_EEEiEEESQ_NS5_IJSD_iEEEEEENS5_IJNS5_IJNS5_IJNSA_ILi16EEESC_EEEiEEENS5_IJNS5_IJNSA_ILi0EEESD_EEENSA_ILi512EEEEEENS5_IJSW_iEEEEEEEEEEESL_S13_NS4_8TiledMMAINS4_8MMA_AtomIJNS4_23SM100_MMA_MXF4_2x1SM_SSISJ_SJ_fSK_Li256ELi64ELi32ELNS4_4UMMA5MajorE0ELS18_0ELNS17_7ScaleInE0ELS19_0EEEEEENSN_INS5_IJSD_SD_SD_EEENS5_IJSW_SW_SW_EEEEENS5_IJNS4_10UnderscoreES1F_S1F_EEEEENS5_IJNS4_28SM100_TMA_2SM_LOAD_MULTICASTES1I_EEENS5_IJNS4_14ComposedLayoutINS4_7SwizzleILi3ELi4ELi3EEENS4_18smem_ptr_flag_bitsILi4EEENSN_INS5_IJNSA_ILi8EEESG_EEENS5_IJSG_SD_EEEEEEENSN_INS5_IJNS5_IJNS5_IJSP_SD_EEENS5_IJSO_SB_EEEEEESD_NS5_IJSB_SB_EEEEEENS5_IJNS5_IJNS5_IJSU_SY_EEESX_EEESW_NS5_IJSB_SY_EEEEEEEEEEEvNS4_8identityENS5_IJNS4_18SM100_TMA_2SM_LOADES1I_EEES24_vS25_EENS_8epilogue10collective18CollectiveEpilogueINS29_23Sm100TmaWarpSpecializedILi3ELi2ELi32ELb1ELb0EEEJNS5_IJNSA_ILi128EEESH_SG_EEENS5_IJNSN_IS2E_SD_EENSN_ISO_SD_EEEEENS_10bfloat16_tESM_S2J_SM_NS29_6fusion15FusionCallbacksIS2D_NS2K_17LinearCombinationIS2J_fS2J_fLNS_15FloatRoundStyleE2EEES2F_S2I_JEEENS4_5SM1004TMEM4LOAD26SM100_TMEM_LOAD_32dp32b32xENS4_13SM90_TMA_LOADENS1K_INS1L_ILi2ELi4ELi3EEENS1N_ILi16EEENSN_INS5_IJS1P_SO_EEENS5_IJSO_SD_EEEEEEENS4_39AutoVectorizingCopyWithAssumedAlignmentILi128EEENS4_14SM90_TMA_STOREES30_S32_S32_EEEvvEEEEvNT_6ParamsE,"aw",@nobits
	.sectionflags	@""
	.align	16
	.zero		1024


//--------------------- .nv.shared.reserved.0     --------------------------
	.section	.nv.shared.reserved.0,"aw",@nobits
	.weak		__nv_reservedSMEM_offset_0_alias
	.size		__nv_reservedSMEM_offset_0_alias, 0, 64
	.other		__nv_reservedSMEM_offset_0_alias,@"STO_CUDA_RESERVED_SHARED STV_DEFAULT"
__nv_reservedSMEM_offset_0_alias:
	.zero		0
.nv.shared.reserved.0:
	.zero		64
	.weak		__nv_reservedSMEM_tcgen05_partition
	.type		__nv_reservedSMEM_tcgen05_partition,@object
	.size		__nv_reservedSMEM_tcgen05_partition,(.L_0 - __nv_reservedSMEM_tcgen05_partition)
__nv_reservedSMEM_tcgen05_partition:
	.zero		32
.L_0:


//--------------------- .nv.global                --------------------------
	.section	.nv.global,"aw",@nobits
.nv.global:
	.type		_ZN40_INTERNAL_47751895_4_k_cu_d811b474_329454cute1_E,@object
	.size		_ZN40_INTERNAL_47751895_4_k_cu_d811b474_329454cute1_E,(_ZN40_INTERNAL_47751895_4_k_cu_d811b474_329454cuda3std3__45__cpo6cbeginE - _ZN40_INTERNAL_47751895_4_k_cu_d811b474_329454cute1_E)
_ZN40_INTERNAL_47751895_4_k_cu_d811b474_329454cute1_E:
	.zero		1
	.type		_ZN40_INTERNAL_47751895_4_k_cu_d811b474_329454cuda3std3__45__cpo6cbeginE,@object
	.size		_ZN40_INTERNAL_47751895_4_k_cu_d811b474_329454cuda3std3__45__cpo6cbeginE,(_ZN40_INTERNAL_47751895_4_k_cu_d811b474_329454cuda3std3__48in_placeE - _ZN40_INTERNAL_47751895_4_k_cu_d811b474_329454cuda3std3__45__cpo6cbeginE)
_ZN40_INTERNAL_47751895_4_k_cu_d811b474_329454cuda3std3__45__cpo6cbeginE:
	.zero		1
	.type		_ZN40_INTERNAL_47751895_4_k_cu_d811b474_329454cuda3std3__48in_placeE,@object
	.size		_ZN40_INTERNAL_47751895_4_k_cu_d811b474_329454cuda3std3__48in_placeE,(_ZN40_INTERNAL_47751895_4_k_cu_d811b474_329454cuda3std6ranges3__45__cpo9iter_moveE - _ZN40_INTERNAL_47751895_4_k_cu_d811b474_329454cuda3std3__48in_placeE)
_ZN40_INTERNAL_47751895_4_k_cu_d811b474_329454cuda3std3__48in_placeE:
	.zero		1
	.type		_ZN40_INTERNAL_47751895_4_k_cu_d811b474_329454cuda3std6ranges3__45__cpo9iter_moveE,@object
	.size		_ZN40_INTERNAL_47751895_4_k_cu_d811b474_329454cuda3std6ranges3__45__cpo9iter_moveE,(_ZN40_INTERNAL_47751895_4_k_cu_d811b474_329454cuda3std3__45__cpo5beginE - _ZN40_INTERNAL_47751895_4_k_cu_d811b474_329454cuda3std6ranges3__45__cpo9iter_moveE)
_ZN40_INTERNAL_47751895_4_k_cu_d811b474_329454cuda3std6ranges3__45__cpo9iter_moveE:
	.zero		1
	.type		_ZN40_INTERNAL_47751895_4_k_cu_d811b474_329454cuda3std3__45__cpo5beginE,@object
	.size		_ZN40_INTERNAL_47751895_4_k_cu_d811b474_329454cuda3std3__45__cpo5beginE,(_ZN40_INTERNAL_47751895_4_k_cu_d811b474_329454cuda3std3__442_GLOBAL__N__47751895_4_k_cu_d811b474_329456ignoreE - _ZN40_INTERNAL_47751895_4_k_cu_d811b474_329454cuda3std3__45__cpo5beginE)
_ZN40_INTERNAL_47751895_4_k_cu_d811b474_329454cuda3std3__45__cpo5beginE:
	.zero		1
	.type		_ZN40_INTERNAL_47751895_4_k_cu_d811b474_329454cuda3std3__442_GLOBAL__N__47751895_4_k_cu_d811b474_329456ignoreE,@object
	.size		_ZN40_INTERNAL_47751895_4_k_cu_d811b474_329454cuda3std3__442_GLOBAL__N__47751895_4_k_cu_d811b474_329456ignoreE,(_ZN40_INTERNAL_47751895_4_k_cu_d811b474_329454cute7productE - _ZN40_INTERNAL_47751895_4_k_cu_d811b474_329454cuda3std3__442_GLOBAL__N__47751895_4_k_cu_d811b474_329456ignoreE)
_ZN40_INTERNAL_47751895_4_k_cu_d811b474_329454cuda3std3__442_GLOBAL__N__47751895_4_k_cu_d811b474_329456ignoreE:
	.zero		1
	.type		_ZN40_INTERNAL_47751895_4_k_cu_d811b474_329454cute7productE,@object
	.size		_ZN40_INTERNAL_47751895_4_k_cu_d811b474_329454cute7productE,(_ZN40_INTERNAL_47751895_4_k_cu_d811b474_329454cuda3std3__45__cpo3endE - _ZN40_INTERNAL_47751895_4_k_cu_d811b474_329454cute7productE)
_ZN40_INTERNAL_47751895_4_k_cu_d811b474_329454cute7productE:
	.zero		1
	.type		_ZN40_INTERNAL_47751895_4_k_cu_d811b474_329454cuda3std3__45__cpo3endE,@object
	.size		_ZN40_INTERNAL_47751895_4_k_cu_d811b474_329454cuda3std3__45__cpo3endE,(_ZN40_INTERNAL_47751895_4_k_cu_d811b474_329454cuda3std3__419piecewise_constructE - _ZN40_INTERNAL_47751895_4_k_cu_d811b474_329454cuda3std3__45__cpo3endE)
_ZN40_INTERNAL_47751895_4_k_cu_d811b474_329454cuda3std3__45__cpo3endE:
	.zero		1
	.type		_ZN40_INTERNAL_47751895_4_k_cu_d811b474_329454cuda3std3__419piecewise_constructE,@object
	.size		_ZN40_INTERNAL_47751895_4_k_cu_d811b474_329454cuda3std3__419piecewise_constructE,(_ZN40_INTERNAL_47751895_4_k_cu_d811b474_329454cuda3std3__45__cpo4cendE - _ZN40_INTERNAL_47751895_4_k_cu_d811b474_329454cuda3std3__419piecewise_constructE)
_ZN40_INTERNAL_47751895_4_k_cu_d811b474_329454cuda3std3__419piecewise_constructE:
	.zero		1
	.type		_ZN40_INTERNAL_47751895_4_k_cu_d811b474_329454cuda3std3__45__cpo4cendE,@object
	.size		_ZN40_INTERNAL_47751895_4_k_cu_d811b474_329454cuda3std3__45__cpo4cendE,(_ZN40_INTERNAL_47751895_4_k_cu_d811b474_329454cuda3std6ranges3__45__cpo4swapE - _ZN40_INTERNAL_47751895_4_k_cu_d811b474_329454cuda3std3__45__cpo4cendE)
_ZN40_INTERNAL_47751895_4_k_cu_d811b474_329454cuda3std3__45__cpo4cendE:
	.zero		1
	.type		_ZN40_INTERNAL_47751895_4_k_cu_d811b474_329454cuda3std6ranges3__45__cpo4swapE,@object
	.size		_ZN40_INTERNAL_47751895_4_k_cu_d811b474_329454cuda3std6ranges3__45__cpo4swapE,(.L_10 - _ZN40_INTERNAL_47751895_4_k_cu_d811b474_329454cuda3std6ranges3__45__cpo4swapE)
_ZN40_INTERNAL_47751895_4_k_cu_d811b474_329454cuda3std6ranges3__45__cpo4swapE:
	.zero		1
.L_10:


//--------------------- .nv.constant0._ZN7cutlass13device_kernelINS_4gemm6kernel13GemmUniversalIN4cute5tupleIJiiiiEEENS1_10collective13CollectiveMmaINS1_46MainloopSm100TmaUmmaWarpSpecializedBlockScaledILi9ELi2ELi2ENS5_IJNS4_1CILi2EEENSA_ILi4EEENSA_ILi1EEEEEEEENS5_IJNSA_ILi256EEENSA_ILi64EEESG_EEENS5_IJNS_12float_e2m1_tENS_13float_ue8m0_tEEEENS5_IJNS5_IJlSD_lEEENS4_6LayoutINS5_IJNS5_IJNS5_IJNSA_ILi32EEESC_EEEiEEESQ_NS5_IJSD_iEEEEEENS5_IJNS5_IJNS5_IJNSA_ILi16EEESC_EEEiEEENS5_IJNS5_IJNSA_ILi0EEESD_EEENSA_ILi512EEEEEENS5_IJSW_iEEEEEEEEEEESL_S13_NS4_8TiledMMAINS4_8MMA_AtomIJNS4_23SM100_MMA_MXF4_2x1SM_SSISJ_SJ_fSK_Li256ELi64ELi32ELNS4_4UMMA5MajorE0ELS18_0ELNS17_7ScaleInE0ELS19_0EEEEEENSN_INS5_IJSD_SD_SD_EEENS5_IJSW_SW_SW_EEEEENS5_IJNS4_10UnderscoreES1F_S1F_EEEEENS5_IJNS4_28SM100_TMA_2SM_LOAD_MULTICASTES1I_EEENS5_IJNS4_14ComposedLayoutINS4_7SwizzleILi3ELi4ELi3EEENS4_18smem_ptr_flag_bitsILi4EEENSN_INS5_IJNSA_ILi8EEESG_EEENS5_IJSG_SD_EEEEEEENSN_INS5_IJNS5_IJNS5_IJSP_SD_EEENS5_IJSO_SB_EEEEEESD_NS5_IJSB_SB_EEEEEENS5_IJNS5_IJNS5_IJSU_SY_EEESX_EEESW_NS5_IJSB_SY_EEEEEEEEEEEvNS4_8identityENS5_IJNS4_18SM100_TMA_2SM_LOADES1I_EEES24_vS25_EENS_8epilogue10collective18CollectiveEpilogueINS29_23Sm100TmaWarpSpecializedILi3ELi2ELi32ELb1ELb0EEEJNS5_IJNSA_ILi128EEESH_SG_EEENS5_IJNSN_IS2E_SD_EENSN_ISO_SD_EEEEENS_10bfloat16_tESM_S2J_SM_NS29_6fusion15FusionCallbacksIS2D_NS2K_17LinearCombinationIS2J_fS2J_fLNS_15FloatRoundStyleE2EEES2F_S2I_JEEENS4_5SM1004TMEM4LOAD26SM100_TMEM_LOAD_32dp32b32xENS4_13SM90_TMA_LOADENS1K_INS1L_ILi2ELi4ELi3EEENS1N_ILi16EEENSN_INS5_IJS1P_SO_EEENS5_IJSO_SD_EEEEEEENS4_39AutoVectorizingCopyWithAssumedAlignmentILi128EEENS4_14SM90_TMA_STOREES30_S32_S32_EEEvvEEEEvNT_6ParamsE --------------------------
	.section	.nv.constant0._ZN7cutlass13device_kernelINS_4gemm6kernel13GemmUniversalIN4cute5tupleIJiiiiEEENS1_10collective13CollectiveMmaINS1_46MainloopSm100TmaUmmaWarpSpecializedBlockScaledILi9ELi2ELi2ENS5_IJNS4_1CILi2EEENSA_ILi4EEENSA_ILi1EEEEEEEENS5_IJNSA_ILi256EEENSA_ILi64EEESG_EEENS5_IJNS_12float_e2m1_tENS_13float_ue8m0_tEEEENS5_IJNS5_IJlSD_lEEENS4_6LayoutINS5_IJNS5_IJNS5_IJNSA_ILi32EEESC_EEEiEEESQ_NS5_IJSD_iEEEEEENS5_IJNS5_IJNS5_IJNSA_ILi16EEESC_EEEiEEENS5_IJNS5_IJNSA_ILi0EEESD_EEENSA_ILi512EEEEEENS5_IJSW_iEEEEEEEEEEESL_S13_NS4_8TiledMMAINS4_8MMA_AtomIJNS4_23SM100_MMA_MXF4_2x1SM_SSISJ_SJ_fSK_Li256ELi64ELi32ELNS4_4UMMA5MajorE0ELS18_0ELNS17_7ScaleInE0ELS19_0EEEEEENSN_INS5_IJSD_SD_SD_EEENS5_IJSW_SW_SW_EEEEENS5_IJNS4_10UnderscoreES1F_S1F_EEEEENS5_IJNS4_28SM100_TMA_2SM_LOAD_MULTICASTES1I_EEENS5_IJNS4_14ComposedLayoutINS4_7SwizzleILi3ELi4ELi3EEENS4_18smem_ptr_flag_bitsILi4EEENSN_INS5_IJNSA_ILi8EEESG_EEENS5_IJSG_SD_EEEEEEENSN_INS5_IJNS5_IJNS5_IJSP_SD_EEENS5_IJSO_SB_EEEEEESD_NS5_IJSB_SB_EEEEEENS5_IJNS5_IJNS5_IJSU_SY_EEESX_EEESW_NS5_IJSB_SY_EEEEEEEEEEEvNS4_8identityENS5_IJNS4_18SM100_TMA_2SM_LOADES1I_EEES24_vS25_EENS_8epilogue10collective18CollectiveEpilogueINS29_23Sm100TmaWarpSpecializedILi3ELi2ELi32ELb1ELb0EEEJNS5_IJNSA_ILi128EEESH_SG_EEENS5_IJNSN_IS2E_SD_EENSN_ISO_SD_EEEEENS_10bfloat16_tESM_S2J_SM_NS29_6fusion15FusionCallbacksIS2D_NS2K_17LinearCombinationIS2J_fS2J_fLNS_15FloatRoundStyleE2EEES2F_S2I_JEEENS4_5SM1004TMEM4LOAD26SM100_TMEM_LOAD_32dp32b32xENS4_13SM90_TMA_LOADENS1K_INS1L_ILi2ELi4ELi3EEENS1N_ILi16EEENSN_INS5_IJS1P_SO_EEENS5_IJSO_SD_EEEEEEENS4_39AutoVectorizingCopyWithAssumedAlignmentILi128EEENS4_14SM90_TMA_STOREES30_S32_S32_EEEvvEEEEvNT_6ParamsE,"a",@progbits
	.sectionflags	@""
	.align	4
.nv.constant0._ZN7cutlass13device_kernelINS_4gemm6kernel13GemmUniversalIN4cute5tupleIJiiiiEEENS1_10collective13CollectiveMmaINS1_46MainloopSm100TmaUmmaWarpSpecializedBlockScaledILi9ELi2ELi2ENS5_IJNS4_1CILi2EEENSA_ILi4EEENSA_ILi1EEEEEEEENS5_IJNSA_ILi256EEENSA_ILi64EEESG_EEENS5_IJNS_12float_e2m1_tENS_13float_ue8m0_tEEEENS5_IJNS5_IJlSD_lEEENS4_6LayoutINS5_IJNS5_IJNS5_IJNSA_ILi32EEESC_EEEiEEESQ_NS5_IJSD_iEEEEEENS5_IJNS5_IJNS5_IJNSA_ILi16EEESC_EEEiEEENS5_IJNS5_IJNSA_ILi0EEESD_EEENSA_ILi512EEEEEENS5_IJSW_iEEEEEEEEEEESL_S13_NS4_8TiledMMAINS4_8MMA_AtomIJNS4_23SM100_MMA_MXF4_2x1SM_SSISJ_SJ_fSK_Li256ELi64ELi32ELNS4_4UMMA5MajorE0ELS18_0ELNS17_7ScaleInE0ELS19_0EEEEEENSN_INS5_IJSD_SD_SD_EEENS5_IJSW_SW_SW_EEEEENS5_IJNS4_10UnderscoreES1F_S1F_EEEEENS5_IJNS4_28SM100_TMA_2SM_LOAD_MULTICASTES1I_EEENS5_IJNS4_14ComposedLayoutINS4_7SwizzleILi3ELi4ELi3EEENS4_18smem_ptr_flag_bitsILi4EEENSN_INS5_IJNSA_ILi8EEESG_EEENS5_IJSG_SD_EEEEEEENSN_INS5_IJNS5_IJNS5_IJSP_SD_EEENS5_IJSO_SB_EEEEEESD_NS5_IJSB_SB_EEEEEENS5_IJNS5_IJNS5_IJSU_SY_EEESX_EEESW_NS5_IJSB_SY_EEEEEEEEEEEvNS4_8identityENS5_IJNS4_18SM100_TMA_2SM_LOADES1I_EEES24_vS25_EENS_8epilogue10collective18CollectiveEpilogueINS29_23Sm100TmaWarpSpecializedILi3ELi2ELi32ELb1ELb0EEEJNS5_IJNSA_ILi128EEESH_SG_EEENS5_IJNSN_IS2E_SD_EENSN_ISO_SD_EEEEENS_10bfloat16_tESM_S2J_SM_NS29_6fusion15FusionCallbacksIS2D_NS2K_17LinearCombinationIS2J_fS2J_fLNS_15FloatRoundStyleE2EEES2F_S2I_JEEENS4_5SM1004TMEM4LOAD26SM100_TMEM_LOAD_32dp32b32xENS4_13SM90_TMA_LOADENS1K_INS1L_ILi2ELi4ELi3EEENS1N_ILi16EEENSN_INS5_IJS1P_SO_EEENS5_IJSO_SD_EEEEEEENS4_39AutoVectorizingCopyWithAssumedAlignmentILi128EEENS4_14SM90_TMA_STOREES30_S32_S32_EEEvvEEEEvNT_6ParamsE:
	.zero		3968


//--------------------- SYMBOLS --------------------------

	.type		.nv.reservedSmem.offset0,@object
	.size		.nv.reservedSmem.offset0,0x4
	.type		.nv.reservedSmem.cap,@object
	.size		.nv.reservedSmem.cap,0x4
	.type		__assertfail,@function
